// auto-generated by cutlass_sweep.gemm — config: {"arch": "sm_100", "cluster_m": 1, "cluster_n": 1, "dtype": "bf16", "stages": 5, "tile_k": 32, "tile_m": 64, "tile_n": 64}
#include "cutlass/cutlass.h"
#include "cutlass/gemm/collective/collective_builder.hpp"
#include "cutlass/gemm/device/gemm_universal_adapter.h"
#include "cutlass/gemm/kernel/gemm_universal.hpp"
#include "cutlass/epilogue/collective/collective_builder.hpp"

using ElemA = cutlass::bfloat16_t;
using ElemB = cutlass::bfloat16_t;
using ElemCD = cutlass::bfloat16_t;
using Acc  = float;
using TileShape    = cute::Shape<cute::_64, cute::_64, cute::_32>;
using ClusterShape = cute::Shape<cute::_1, cute::_1, cute::_1>;

using CollectiveEpilogue = typename cutlass::epilogue::collective::CollectiveBuilder<
    cutlass::arch::Sm100, cutlass::arch::OpClassTensorOp,
    TileShape, ClusterShape,
    cutlass::epilogue::collective::EpilogueTileAuto,
    Acc, Acc,
    ElemCD, cutlass::layout::RowMajor, 128 / cutlass::sizeof_bits<ElemCD>::value,
    ElemCD, cutlass::layout::RowMajor, 128 / cutlass::sizeof_bits<ElemCD>::value,
    cutlass::epilogue::collective::EpilogueScheduleAuto
  >::CollectiveOp;

using CollectiveMainloop = typename cutlass::gemm::collective::CollectiveBuilder<
    cutlass::arch::Sm100, cutlass::arch::OpClassTensorOp,
    ElemA, cutlass::layout::RowMajor, 128 / cutlass::sizeof_bits<ElemA>::value,
    ElemB, cutlass::layout::ColumnMajor, 128 / cutlass::sizeof_bits<ElemB>::value,
    Acc,
    TileShape, ClusterShape,
    cutlass::gemm::collective::StageCount<5>,
    cutlass::gemm::collective::KernelScheduleAuto
  >::CollectiveOp;

using GemmKernel = cutlass::gemm::kernel::GemmUniversal<
    cute::Shape<int,int,int,int>,
    CollectiveMainloop,
    CollectiveEpilogue
>;
using Gemm = cutlass::gemm::device::GemmUniversalAdapter<GemmKernel>;

// Force the device kernel symbol into the cubin without needing a host main.
auto* _anchor = &cutlass::device_kernel<GemmKernel>;


// ===== COMPILED SASS (sm_100a) =====

	.target	sm_100a

	.elftype	@"ET_EXEC"


//--------------------- .note.nv.tkinfo           --------------------------
	.section	.note.nv.tkinfo,"",@"SHT_NOTE"
	.sectionflags	@"SHF_NOTE_NV_TKINFO"
	.tkinfo
        /*0018*/ 	.word	0x00000002
        /*0030*/ 	.string	""
        /*0030*/ 	.string	"ptxas"
        /*0030*/ 	.string	"Cuda compilation tools, release 13.0, V13.0.88"
        /*0030*/ 	.string	"Build cuda_13.0.r13.0/compiler.36424714_0"
        /*0030*/ 	.string	"-arch sm_100a -m 64 "



//--------------------- .note.nv.cuinfo           --------------------------
	.section	.note.nv.cuinfo,"",@"SHT_NOTE"
	.sectionflags	@"SHF_NOTE_NV_CUINFO"
        /*0018*/ 	.short	0x0002
        /*001a*/ 	.short	0x0064
        /*001c*/ 	.short	0x0082
	.zero		2


//--------------------- .nv.info                  --------------------------
	.section	.nv.info,"",@"SHT_CUDA_INFO"
	.align	4


	//----- nvinfo : EIATTR_REGCOUNT
	.align		4
        /*0000*/ 	.byte	0x04, 0x2f
        /*0002*/ 	.short	(.L_19 - .L_18)
	.align		4
.L_18:
        /*0004*/ 	.word	index@(_ZN7cutlass13device_kernelINS_4gemm6kernel13GemmUniversalIN4cute5tupleIJiiiiEEENS1_10collective13CollectiveMmaINS1_35MainloopSm100TmaUmmaWarpSpecializedILi5ELi2ELi4ENS5_IJNS4_1CILi1EEESB_SB_EEEEENS5_IJNSA_ILi64EEESE_NSA_ILi32EEEEEENS_10bfloat16_tENS5_IJlSB_lEEESH_SI_NS4_8TiledMMAINS4_8MMA_AtomIJNS4_20SM100_MMA_F16BF16_SSISH_SH_fLi64ELi64ELNS4_4UMMA5MajorE0ELSN_0ELNSM_7ScaleInE0ELSO_0EEEEEENS4_6LayoutISC_NS5_IJNSA_ILi0EEESS_SS_EEEEENS5_IJNS4_10UnderscoreESV_SV_EEEEENS4_13SM90_TMA_LOADENS4_14ComposedLayoutINS4_7SwizzleILi2ELi4ELi3EEENS4_18smem_ptr_flag_bitsILi16EEENSR_INS5_IJNSA_ILi8EEESF_EEENS5_IJSF_SB_EEEEEEEvNS4_8identityESY_S18_vS19_EENS_8epilogue10collective18CollectiveEpilogueINS1B_23Sm100TmaWarpSpecializedILi3ELi2ELi16ELb1ELb0EEEJSG_NS5_IJNSR_ISE_SB_EENSR_ISF_SB_EEEEESH_SI_SH_SI_NS1B_6fusion15FusionCallbacksIS1F_NS1J_17LinearCombinationISH_fSH_fLNS_15FloatRoundStyleE2EEESG_S1I_JEEENS4_5SM1004TMEM4LOAD26SM100_TMEM_LOAD_16dp256b4xESY_S18_NS4_17SM75_U32x4_LDSM_NENS4_14SM90_TMA_STOREES18_NS4_17SM90_U32x4_STSM_NENS4_39AutoVectorizingCopyWithAssumedAlignmentILi128EEEEEEvvEEEEvNT_6ParamsE)
        /*0008*/ 	.word	0x0000004f


	//----- nvinfo : EIATTR_FRAME_SIZE
	.align		4
.L_19:
        /*000c*/ 	.byte	0x04, 0x11
        /*000e*/ 	.short	(.L_21 - .L_20)
	.align		4
.L_20:
        /*0010*/ 	.word	index@($__internal_2_$__cuda_sm10x_tcgen05_guardrail_trap_unallocated_columns_being_dealloced)
        /*0014*/ 	.word	0x00000000


	//----- nvinfo : EIATTR_FRAME_SIZE
	.align		4
.L_21:
        /*0018*/ 	.byte	0x04, 0x11
        /*001a*/ 	.short	(.L_23 - .L_22)
	.align		4
.L_22:
        /*001c*/ 	.word	index@($__internal_1_$__cuda_sm10x_tcgen05_guardrail_trap_phase_invalid_during_alloc)
        /*0020*/ 	.word	0x00000000


	//----- nvinfo : EIATTR_FRAME_SIZE
	.align		4
.L_23:
        /*0024*/ 	.byte	0x04, 0x11
        /*0026*/ 	.short	(.L_25 - .L_24)
	.align		4
.L_24:
        /*0028*/ 	.word	index@($__internal_0_$__cuda_sm10x_tcgen05_guardrail_trap_col_being_dealloced_not_returned_by_alloc)
        /*002c*/ 	.word	0x00000000


	//----- nvinfo : EIATTR_FRAME_SIZE
	.align		4
.L_25:
        /*0030*/ 	.byte	0x04, 0x11
        /*0032*/ 	.short	(.L_27 - .L_26)
	.align		4
.L_26:
        /*0034*/ 	.word	index@(_ZN7cutlass13device_kernelINS_4gemm6kernel13GemmUniversalIN4cute5tupleIJiiiiEEENS1_10collective13CollectiveMmaINS1_35MainloopSm100TmaUmmaWarpSpecializedILi5ELi2ELi4ENS5_IJNS4_1CILi1EEESB_SB_EEEEENS5_IJNSA_ILi64EEESE_NSA_ILi32EEEEEENS_10bfloat16_tENS5_IJlSB_lEEESH_SI_NS4_8TiledMMAINS4_8MMA_AtomIJNS4_20SM100_MMA_F16BF16_SSISH_SH_fLi64ELi64ELNS4_4UMMA5MajorE0ELSN_0ELNSM_7ScaleInE0ELSO_0EEEEEENS4_6LayoutISC_NS5_IJNSA_ILi0EEESS_SS_EEEEENS5_IJNS4_10UnderscoreESV_SV_EEEEENS4_13SM90_TMA_LOADENS4_14ComposedLayoutINS4_7SwizzleILi2ELi4ELi3EEENS4_18smem_ptr_flag_bitsILi16EEENSR_INS5_IJNSA_ILi8EEESF_EEENS5_IJSF_SB_EEEEEEEvNS4_8identityESY_S18_vS19_EENS_8epilogue10collective18CollectiveEpilogueINS1B_23Sm100TmaWarpSpecializedILi3ELi2ELi16ELb1ELb0EEEJSG_NS5_IJNSR_ISE_SB_EENSR_ISF_SB_EEEEESH_SI_SH_SI_NS1B_6fusion15FusionCallbacksIS1F_NS1J_17LinearCombinationISH_fSH_fLNS_15FloatRoundStyleE2EEESG_S1I_JEEENS4_5SM1004TMEM4LOAD26SM100_TMEM_LOAD_16dp256b4xESY_S18_NS4_17SM75_U32x4_LDSM_NENS4_14SM90_TMA_STOREES18_NS4_17SM90_U32x4_STSM_NENS4_39AutoVectorizingCopyWithAssumedAlignmentILi128EEEEEEvvEEEEvNT_6ParamsE)
        /*0038*/ 	.word	0x00000000


	//----- nvinfo : EIATTR_MIN_STACK_SIZE
	.align		4
.L_27:
        /*003c*/ 	.byte	0x04, 0x12
        /*003e*/ 	.short	(.L_29 - .L_28)
	.align		4
.L_28:
        /*0040*/ 	.word	index@(_ZN7cutlass13device_kernelINS_4gemm6kernel13GemmUniversalIN4cute5tupleIJiiiiEEENS1_10collective13CollectiveMmaINS1_35MainloopSm100TmaUmmaWarpSpecializedILi5ELi2ELi4ENS5_IJNS4_1CILi1EEESB_SB_EEEEENS5_IJNSA_ILi64EEESE_NSA_ILi32EEEEEENS_10bfloat16_tENS5_IJlSB_lEEESH_SI_NS4_8TiledMMAINS4_8MMA_AtomIJNS4_20SM100_MMA_F16BF16_SSISH_SH_fLi64ELi64ELNS4_4UMMA5MajorE0ELSN_0ELNSM_7ScaleInE0ELSO_0EEEEEENS4_6LayoutISC_NS5_IJNSA_ILi0EEESS_SS_EEEEENS5_IJNS4_10UnderscoreESV_SV_EEEEENS4_13SM90_TMA_LOADENS4_14ComposedLayoutINS4_7SwizzleILi2ELi4ELi3EEENS4_18smem_ptr_flag_bitsILi16EEENSR_INS5_IJNSA_ILi8EEESF_EEENS5_IJSF_SB_EEEEEEEvNS4_8identityESY_S18_vS19_EENS_8epilogue10collective18CollectiveEpilogueINS1B_23Sm100TmaWarpSpecializedILi3ELi2ELi16ELb1ELb0EEEJSG_NS5_IJNSR_ISE_SB_EENSR_ISF_SB_EEEEESH_SI_SH_SI_NS1B_6fusion15FusionCallbacksIS1F_NS1J_17LinearCombinationISH_fSH_fLNS_15FloatRoundStyleE2EEESG_S1I_JEEENS4_5SM1004TMEM4LOAD26SM100_TMEM_LOAD_16dp256b4xESY_S18_NS4_17SM75_U32x4_LDSM_NENS4_14SM90_TMA_STOREES18_NS4_17SM90_U32x4_STSM_NENS4_39AutoVectorizingCopyWithAssumedAlignmentILi128EEEEEEvvEEEEvNT_6ParamsE)
        /*0044*/ 	.word	0x00000000
.L_29:


//--------------------- .nv.compat                --------------------------
	.section	.nv.compat,"",@"SHT_CUDA_COMPAT_INFO"
	.align	4
        /*0000*/ 	.byte	0x02, 0x09, 0x01, 0x00, 0x02, 0x02, 0x02, 0x00, 0x02, 0x05, 0x05, 0x00, 0x03, 0x07, 0x01, 0x01
        /*0010*/ 	.byte	0x02, 0x03, 0x01, 0x00, 0x02, 0x06, 0x01, 0x00, 0x04, 0x0b, 0x08, 0x00, 0x09, 0x00, 0x00, 0x00
        /*0020*/ 	.byte	0x00, 0x00, 0x00, 0x00


//--------------------- .nv.info._ZN7cutlass13device_kernelINS_4gemm6kernel13GemmUniversalIN4cute5tupleIJiiiiEEENS1_10collective13CollectiveMmaINS1_35MainloopSm100TmaUmmaWarpSpecializedILi5ELi2ELi4ENS5_IJNS4_1CILi1EEESB_SB_EEEEENS5_IJNSA_ILi64EEESE_NSA_ILi32EEEEEENS_10bfloat16_tENS5_IJlSB_lEEESH_SI_NS4_8TiledMMAINS4_8MMA_AtomIJNS4_20SM100_MMA_F16BF16_SSISH_SH_fLi64ELi64ELNS4_4UMMA5MajorE0ELSN_0ELNSM_7ScaleInE0ELSO_0EEEEEENS4_6LayoutISC_NS5_IJNSA_ILi0EEESS_SS_EEEEENS5_IJNS4_10UnderscoreESV_SV_EEEEENS4_13SM90_TMA_LOADENS4_14ComposedLayoutINS4_7SwizzleILi2ELi4ELi3EEENS4_18smem_ptr_flag_bitsILi16EEENSR_INS5_IJNSA_ILi8EEESF_EEENS5_IJSF_SB_EEEEEEEvNS4_8identityESY_S18_vS19_EENS_8epilogue10collective18CollectiveEpilogueINS1B_23Sm100TmaWarpSpecializedILi3ELi2ELi16ELb1ELb0EEEJSG_NS5_IJNSR_ISE_SB_EENSR_ISF_SB_EEEEESH_SI_SH_SI_NS1B_6fusion15FusionCallbacksIS1F_NS1J_17LinearCombinationISH_fSH_fLNS_15FloatRoundStyleE2EEESG_S1I_JEEENS4_5SM1004TMEM4LOAD26SM100_TMEM_LOAD_16dp256b4xESY_S18_NS4_17SM75_U32x4_LDSM_NENS4_14SM90_TMA_STOREES18_NS4_17SM90_U32x4_STSM_NENS4_39AutoVectorizingCopyWithAssumedAlignmentILi128EEEEEEvvEEEEvNT_6ParamsE --------------------------
	.section	.nv.info._ZN7cutlass13device_kernelINS_4gemm6kernel13GemmUniversalIN4cute5tupleIJiiiiEEENS1_10collective13CollectiveMmaINS1_35MainloopSm100TmaUmmaWarpSpecializedILi5ELi2ELi4ENS5_IJNS4_1CILi1EEESB_SB_EEEEENS5_IJNSA_ILi64EEESE_NSA_ILi32EEEEEENS_10bfloat16_tENS5_IJlSB_lEEESH_SI_NS4_8TiledMMAINS4_8MMA_AtomIJNS4_20SM100_MMA_F16BF16_SSISH_SH_fLi64ELi64ELNS4_4UMMA5MajorE0ELSN_0ELNSM_7ScaleInE0ELSO_0EEEEEENS4_6LayoutISC_NS5_IJNSA_ILi0EEESS_SS_EEEEENS5_IJNS4_10UnderscoreESV_SV_EEEEENS4_13SM90_TMA_LOADENS4_14ComposedLayoutINS4_7SwizzleILi2ELi4ELi3EEENS4_18smem_ptr_flag_bitsILi16EEENSR_INS5_IJNSA_ILi8EEESF_EEENS5_IJSF_SB_EEEEEEEvNS4_8identityESY_S18_vS19_EENS_8epilogue10collective18CollectiveEpilogueINS1B_23Sm100TmaWarpSpecializedILi3ELi2ELi16ELb1ELb0EEEJSG_NS5_IJNSR_ISE_SB_EENSR_ISF_SB_EEEEESH_SI_SH_SI_NS1B_6fusion15FusionCallbacksIS1F_NS1J_17LinearCombinationISH_fSH_fLNS_15FloatRoundStyleE2EEESG_S1I_JEEENS4_5SM1004TMEM4LOAD26SM100_TMEM_LOAD_16dp256b4xESY_S18_NS4_17SM75_U32x4_LDSM_NENS4_14SM90_TMA_STOREES18_NS4_17SM90_U32x4_STSM_NENS4_39AutoVectorizingCopyWithAssumedAlignmentILi128EEEEEEvvEEEEvNT_6ParamsE,"",@"SHT_CUDA_INFO"
	.sectionflags	@""
	.align	4


	//----- nvinfo : EIATTR_CUDA_API_VERSION
	.align		4
        /*0000*/ 	.byte	0x04, 0x37
        /*0002*/ 	.short	(.L_31 - .L_30)
.L_30:
        /*0004*/ 	.word	0x00000082


	//----- nvinfo : EIATTR_KPARAM_INFO
	.align		4
.L_31:
        /*0008*/ 	.byte	0x04, 0x17
        /*000a*/ 	.short	(.L_33 - .L_32)
.L_32:
        /*000c*/ 	.word	0x00000000
        /*0010*/ 	.short	0x0000
        /*0012*/ 	.short	0x0000
        /*0014*/ 	.byte	0x00, 0xf0, 0x01, 0x20


	//----- nvinfo : EIATTR_AT_ENTRY_FRAGMENTS
	.align		4
.L_33:
        /*0018*/ 	.byte	0x04, 0x4f
        /*001a*/ 	.short	(.L_35 - .L_34)


	//   ....[0]....
.L_34:
        /*001c*/ 	.word	0x00000006


	//----- nvinfo : EIATTR_RESERVED_SMEM_USED
	.align		4
.L_35:
        /*0020*/ 	.byte	0x01, 0x41
	.zero		2


	//----- nvinfo : EIATTR_SPARSE_MMA_MASK
	.align		4
        /*0024*/ 	.byte	0x03, 0x50
        /*0026*/ 	.short	0x0000


	//----- nvinfo : EIATTR_TCGEN05_1CTA_USED
	.align		4
        /*0028*/ 	.byte	0x01, 0x51
	.zero		2


	//----- nvinfo : EIATTR_MAXREG_COUNT
	.align		4
        /*002c*/ 	.byte	0x03, 0x1b
        /*002e*/ 	.short	0x00ff


	//----- nvinfo : EIATTR_NUM_BARRIERS
	.align		4
        /*0030*/ 	.byte	0x02, 0x4c
        /*0032*/ 	.byte	0x07
	.zero		1


	//----- nvinfo : EIATTR_EXTERNS
	.align		4
        /*0034*/ 	.byte	0x04, 0x0f
        /*0036*/ 	.short	(.L_37 - .L_36)


	//   ....[0]....
	.align		4
.L_36:
        /*0038*/ 	.word	index@(__assertfail)


	//----- nvinfo : EIATTR_MERCURY_ISA_VERSION
	.align		4
.L_37:
        /*003c*/ 	.byte	0x03, 0x5f
        /*003e*/ 	.short	0x0101


	//----- nvinfo : EIATTR_INT_WARP_WIDE_INSTR_OFFSETS
	.align		4
        /*0040*/ 	.byte	0x04, 0x31
        /*0042*/ 	.short	(.L_39 - .L_38)


	//   ....[0]....
.L_38:
        /*0044*/ 	.word	0x00001dc0


	//   ....[1]....
        /*0048*/ 	.word	0x00003810


	//   ....[2]....
        /*004c*/ 	.word	0x00003840


	//   ....[3]....
        /*0050*/ 	.word	0x00003890


	//   ....[4]....
        /*0054*/ 	.word	0x00004170


	//   ....[5]....
        /*0058*/ 	.word	0x00004190


	//   ....[6]....
        /*005c*/ 	.word	0x00004460


	//   ....[7]....
        /*0060*/ 	.word	0x00004590


	//----- nvinfo : EIATTR_COOP_GROUP_MASK_REGIDS
	.align		4
.L_39:
        /*0064*/ 	.byte	0x04, 0x29
        /*0066*/ 	.short	(.L_41 - .L_40)


	//   ....[0]....
.L_40:
        /*0068*/ 	.word	0xffffffff


	//   ....[1]....
        /*006c*/ 	.word	0xffffffff


	//   ....[2]....
        /*0070*/ 	.word	0xffffffff


	//   ....[3]....
        /*0074*/ 	.word	0xffffffff


	//   ....[4]....
        /*0078*/ 	.word	0xffffffff


	//   ....[5]....
        /*007c*/ 	.word	0xffffffff


	//   ....[6]....
        /*0080*/ 	.word	0xffffffff


	//   ....[7]....
        /*0084*/ 	.word	0xffffffff


	//   ....[8]....
        /*0088*/ 	.word	0xffffffff


	//   ....[9]....
        /*008c*/ 	.word	0xffffffff


	//   ....[10]....
        /*0090*/ 	.word	0xffffffff


	//   ....[11]....
        /*0094*/ 	.word	0xffffffff


	//   ....[12]....
        /*0098*/ 	.word	0xffffffff


	//----- nvinfo : EIATTR_COOP_GROUP_INSTR_OFFSETS
	.align		4
.L_41:
        /*009c*/ 	.byte	0x04, 0x28
        /*009e*/ 	.short	(.L_43 - .L_42)


	//   ....[0]....
.L_42:
        /*00a0*/ 	.word	0x00000090


	//   ....[1]....
        /*00a4*/ 	.word	0x000004d0


	//   ....[2]....
        /*00a8*/ 	.word	0x00000660


	//   ....[3]....
        /*00ac*/ 	.word	0x000007e0


	//   ....[4]....
        /*00b0*/ 	.word	0x000008e0


	//   ....[5]....
        /*00b4*/ 	.word	0x00000a50


	//   ....[6]....
        /*00b8*/ 	.word	0x00000bf0


	//   ....[7]....
        /*00bc*/ 	.word	0x00001ca0


	//   ....[8]....
        /*00c0*/ 	.word	0x00002b10


	//   ....[9]....
        /*00c4*/ 	.word	0x00002d20


	//   ....[10]....
        /*00c8*/ 	.word	0x00002d50


	//   ....[11]....
        /*00cc*/ 	.word	0x00003700


	//   ....[12]....
        /*00d0*/ 	.word	0x00003930


	//----- nvinfo : EIATTR_VRC_CTA_INIT_COUNT
	.align		4
.L_43:
        /*00d4*/ 	.byte	0x02, 0x4a
        /*00d6*/ 	.byte	0x80
	.zero		1


	//----- nvinfo : EIATTR_SYSCALL_OFFSETS
	.align		4
        /*00d8*/ 	.byte	0x04, 0x46
        /*00da*/ 	.short	(.L_45 - .L_44)


	//   ....[0]....
.L_44:
        /*00dc*/ 	.word	0x00005170


	//   ....[1]....
        /*00e0*/ 	.word	0x00005260


	//   ....[2]....
        /*00e4*/ 	.word	0x00005a40


	//   ....[3]....
        /*00e8*/ 	.word	0x00006380


	//----- nvinfo : EIATTR_MBARRIER_INSTR_OFFSETS
	.align		4
.L_45:
        /*00ec*/ 	.byte	0x04, 0x39
        /*00ee*/ 	.short	(.L_47 - .L_46)


	//   ....[0]....
.L_46:
        /*00f0*/ 	.word	0x000005b0
        /*00f4*/ 	.word	0x000000ff
        /*00f8*/ 	.word	0x00000000
        /*00fc*/ 	.short	0x0100
        /*00fe*/ 	.byte	0x05
	.zero		1


	//   ....[1]....
        /*0100*/ 	.word	0x000005c0
        /*0104*/ 	.word	0x000000ff
        /*0108*/ 	.word	0x00000028
        /*010c*/ 	.short	0x0100
        /*010e*/ 	.byte	0x05
	.zero		1


	//   ....[2]....
        /*0110*/ 	.word	0x000005d0
        /*0114*/ 	.word	0x000000ff
        /*0118*/ 	.word	0x00000008
        /*011c*/ 	.short	0x0100
        /*011e*/ 	.byte	0x05
	.zero		1


	//   ....[3]....
        /*0120*/ 	.word	0x000005e0
        /*0124*/ 	.word	0x000000ff
        /*0128*/ 	.word	0x00000030
        /*012c*/ 	.short	0x0100
        /*012e*/ 	.byte	0x05
	.zero		1


	//   ....[4]....
        /*0130*/ 	.word	0x000005f0
        /*0134*/ 	.word	0x000000ff
        /*0138*/ 	.word	0x00000010
        /*013c*/ 	.short	0x0100
        /*013e*/ 	.byte	0x05
	.zero		1


	//   ....[5]....
        /*0140*/ 	.word	0x00000600
        /*0144*/ 	.word	0x000000ff
        /*0148*/ 	.word	0x00000038
        /*014c*/ 	.short	0x0100
        /*014e*/ 	.byte	0x05
	.zero		1


	//   ....[6]....
        /*0150*/ 	.word	0x00000610
        /*0154*/ 	.word	0x000000ff
        /*0158*/ 	.word	0x00000018
        /*015c*/ 	.short	0x0100
        /*015e*/ 	.byte	0x05
	.zero		1


	//   ....[7]....
        /*0160*/ 	.word	0x00000620
        /*0164*/ 	.word	0x000000ff
        /*0168*/ 	.word	0x00000040
        /*016c*/ 	.short	0x0100
        /*016e*/ 	.byte	0x05
	.zero		1


	//   ....[8]....
        /*0170*/ 	.word	0x00000630
        /*0174*/ 	.word	0x000000ff
        /*0178*/ 	.word	0x00000020
        /*017c*/ 	.short	0x0100
        /*017e*/ 	.byte	0x05
	.zero		1


	//   ....[9]....
        /*0180*/ 	.word	0x00000640
        /*0184*/ 	.word	0x000000ff
        /*0188*/ 	.word	0x00000048
        /*018c*/ 	.short	0x0100
        /*018e*/ 	.byte	0x05
	.zero		1


	//   ....[10]....
        /*0190*/ 	.word	0x00000770
        /*0194*/ 	.word	0x000000ff
        /*0198*/ 	.word	0x00000050
        /*019c*/ 	.short	0x0100
        /*019e*/ 	.byte	0x07
	.zero		1


	//   ....[11]....
        /*01a0*/ 	.word	0x00000780
        /*01a4*/ 	.word	0x000000ff
        /*01a8*/ 	.word	0x00000068
        /*01ac*/ 	.short	0x0100
        /*01ae*/ 	.byte	0x07
	.zero		1


	//   ....[12]....
        /*01b0*/ 	.word	0x00000790
        /*01b4*/ 	.word	0x000000ff
        /*01b8*/ 	.word	0x00000058
        /*01bc*/ 	.short	0x0100
        /*01be*/ 	.byte	0x07
	.zero		1


	//   ....[13]....
        /*01c0*/ 	.word	0x000007a0
        /*01c4*/ 	.word	0x000000ff
        /*01c8*/ 	.word	0x00000070
        /*01cc*/ 	.short	0x0100
        /*01ce*/ 	.byte	0x07
	.zero		1


	//   ....[14]....
        /*01d0*/ 	.word	0x000007b0
        /*01d4*/ 	.word	0x000000ff
        /*01d8*/ 	.word	0x00000060
        /*01dc*/ 	.short	0x0100
        /*01de*/ 	.byte	0x07
	.zero		1


	//   ....[15]....
        /*01e0*/ 	.word	0x000007c0
        /*01e4*/ 	.word	0x000000ff
        /*01e8*/ 	.word	0x00000078
        /*01ec*/ 	.short	0x0100
        /*01ee*/ 	.byte	0x07
	.zero		1


	//   ....[16]....
        /*01f0*/ 	.word	0x000008b0
        /*01f4*/ 	.word	0x000000ff
        /*01f8*/ 	.word	0x00000080
        /*01fc*/ 	.short	0x0100
        /*01fe*/ 	.byte	0x05
	.zero		1


	//   ....[17]....
        /*0200*/ 	.word	0x000008c0
        /*0204*/ 	.word	0x000000ff
        /*0208*/ 	.word	0x00000088
        /*020c*/ 	.short	0x0100
        /*020e*/ 	.byte	0x05
	.zero		1


	//   ....[18]....
        /*0210*/ 	.word	0x00000a00
        /*0214*/ 	.word	0x000000ff
        /*0218*/ 	.word	0x00000090
        /*021c*/ 	.short	0x0100
        /*021e*/ 	.byte	0x05
	.zero		1


	//   ....[19]....
        /*0220*/ 	.word	0x00000a10
        /*0224*/ 	.word	0x000000ff
        /*0228*/ 	.word	0x000000a0
        /*022c*/ 	.short	0x0100
        /*022e*/ 	.byte	0x05
	.zero		1


	//   ....[20]....
        /*0230*/ 	.word	0x00000a20
        /*0234*/ 	.word	0x000000ff
        /*0238*/ 	.word	0x00000098
        /*023c*/ 	.short	0x0100
        /*023e*/ 	.byte	0x05
	.zero		1


	//   ....[21]....
        /*0240*/ 	.word	0x00000a30
        /*0244*/ 	.word	0x000000ff
        /*0248*/ 	.word	0x000000a8
        /*024c*/ 	.short	0x0100
        /*024e*/ 	.byte	0x05
	.zero		1


	//   ....[22]....
        /*0250*/ 	.word	0x00000b60
        /*0254*/ 	.word	0x000000ff
        /*0258*/ 	.word	0x000000b0
        /*025c*/ 	.short	0x0100
        /*025e*/ 	.byte	0x07
	.zero		1


	//   ....[23]....
        /*0260*/ 	.word	0x00000b70
        /*0264*/ 	.word	0x000000ff
        /*0268*/ 	.word	0x000000d0
        /*026c*/ 	.short	0x0100
        /*026e*/ 	.byte	0x07
	.zero		1


	//   ....[24]....
        /*0270*/ 	.word	0x00000b80
        /*0274*/ 	.word	0x000000ff
        /*0278*/ 	.word	0x000000b8
        /*027c*/ 	.short	0x0100
        /*027e*/ 	.byte	0x07
	.zero		1


	//   ....[25]....
        /*0280*/ 	.word	0x00000b90
        /*0284*/ 	.word	0x000000ff
        /*0288*/ 	.word	0x000000d8
        /*028c*/ 	.short	0x0100
        /*028e*/ 	.byte	0x07
	.zero		1


	//   ....[26]....
        /*0290*/ 	.word	0x00000ba0
        /*0294*/ 	.word	0x000000ff
        /*0298*/ 	.word	0x000000c0
        /*029c*/ 	.short	0x0100
        /*029e*/ 	.byte	0x07
	.zero		1


	//   ....[27]....
        /*02a0*/ 	.word	0x00000bb0
        /*02a4*/ 	.word	0x000000ff
        /*02a8*/ 	.word	0x000000e0
        /*02ac*/ 	.short	0x0100
        /*02ae*/ 	.byte	0x07
	.zero		1


	//   ....[28]....
        /*02b0*/ 	.word	0x00000bc0
        /*02b4*/ 	.word	0x000000ff
        /*02b8*/ 	.word	0x000000c8
        /*02bc*/ 	.short	0x0100
        /*02be*/ 	.byte	0x07
	.zero		1


	//   ....[29]....
        /*02c0*/ 	.word	0x00000bd0
        /*02c4*/ 	.word	0x000000ff
        /*02c8*/ 	.word	0x000000e8
        /*02cc*/ 	.short	0x0100
        /*02ce*/ 	.byte	0x07
	.zero		1


	//   ....[30]....
        /*02d0*/ 	.word	0x00000cc0
        /*02d4*/ 	.word	0x000000ff
        /*02d8*/ 	.word	0x000000f0
        /*02dc*/ 	.short	0x0100
        /*02de*/ 	.byte	0x05
	.zero		1


	//   ....[31]....
        /*02e0*/ 	.word	0x00000cd0
        /*02e4*/ 	.word	0x000000ff
        /*02e8*/ 	.word	0x00000100
        /*02ec*/ 	.short	0x0100
        /*02ee*/ 	.byte	0x05
	.zero		1


	//   ....[32]....
        /*02f0*/ 	.word	0x00000ce0
        /*02f4*/ 	.word	0x000000ff
        /*02f8*/ 	.word	0x000000f8
        /*02fc*/ 	.short	0x0100
        /*02fe*/ 	.byte	0x05
	.zero		1


	//   ....[33]....
        /*0300*/ 	.word	0x00000cf0
        /*0304*/ 	.word	0x000000ff
        /*0308*/ 	.word	0x00000108
        /*030c*/ 	.short	0x0100
        /*030e*/ 	.byte	0x05
	.zero		1


	//   ....[34]....
        /*0310*/ 	.word	0x000015c0
        /*0314*/ 	.word	0x00000002
        /*0318*/ 	.word	0x00000100
        /*031c*/ 	.short	0x010a
        /*031e*/ 	.byte	0xff
	.zero		1


	//   ....[35]....
        /*0320*/ 	.word	0x000015f0
        /*0324*/ 	.word	0x00000002
        /*0328*/ 	.word	0x000000f0
        /*032c*/ 	.short	0x0101
        /*032e*/ 	.byte	0xff
	.zero		1


	//   ....[36]....
        /*0330*/ 	.word	0x000016c0
        /*0334*/ 	.word	0x000000ff
        /*0338*/ 	.word	0x00000028
        /*033c*/ 	.short	0x010a
        /*033e*/ 	.byte	0x08
	.zero		1


	//   ....[37]....
        /*0340*/ 	.word	0x00001760
        /*0344*/ 	.word	0x000000ff
        /*0348*/ 	.word	0x00000028
        /*034c*/ 	.short	0x010a
        /*034e*/ 	.byte	0x21
	.zero		1


	//   ....[38]....
        /*0350*/ 	.word	0x000018c0
        /*0354*/ 	.word	0x000000ff
        /*0358*/ 	.word	0x00000028
        /*035c*/ 	.short	0x010a
        /*035e*/ 	.byte	0x08
	.zero		1


	//   ....[39]....
        /*0360*/ 	.word	0x000019b0
        /*0364*/ 	.word	0x000000ff
        /*0368*/ 	.word	0x00000088
        /*036c*/ 	.short	0x0101
        /*036e*/ 	.byte	0x04
	.zero		1


	//   ....[40]....
        /*0370*/ 	.word	0x000019d0
        /*0374*/ 	.word	0x000000ff
        /*0378*/ 	.word	0x00000028
        /*037c*/ 	.short	0x010a
        /*037e*/ 	.byte	0x08
	.zero		1


	//   ....[41]....
        /*0380*/ 	.word	0x00001a50
        /*0384*/ 	.word	0x000000ff
        /*0388*/ 	.word	0x00000028
        /*038c*/ 	.short	0x010a
        /*038e*/ 	.byte	0x11
	.zero		1


	//   ....[42]....
        /*0390*/ 	.word	0x00001bb0
        /*0394*/ 	.word	0x000000ff
        /*0398*/ 	.word	0x00000028
        /*039c*/ 	.short	0x010a
        /*039e*/ 	.byte	0x08
	.zero		1


	//   ....[43]....
        /*03a0*/ 	.word	0x00001cd0
        /*03a4*/ 	.word	0x00000002
        /*03a8*/ 	.word	0x00000090
        /*03ac*/ 	.short	0x010a
        /*03ae*/ 	.byte	0xff
	.zero		1


	//   ....[44]....
        /*03b0*/ 	.word	0x00001d90
        /*03b4*/ 	.word	0x00000002
        /*03b8*/ 	.word	0x00000000
        /*03bc*/ 	.short	0x0101
        /*03be*/ 	.byte	0xff
	.zero		1


	//   ....[45]....
        /*03c0*/ 	.word	0x000022f0
        /*03c4*/ 	.word	0x000000ff
        /*03c8*/ 	.word	0x00000000
        /*03cc*/ 	.short	0x010a
        /*03ce*/ 	.byte	0x05
	.zero		1


	//   ....[46]....
        /*03d0*/ 	.word	0x00002380
        /*03d4*/ 	.word	0x000000ff
        /*03d8*/ 	.word	0x00000000
        /*03dc*/ 	.short	0x010a
        /*03de*/ 	.byte	0x05
	.zero		1


	//   ....[47]....
        /*03e0*/ 	.word	0x00002410
        /*03e4*/ 	.word	0x000000ff
        /*03e8*/ 	.word	0x00000000
        /*03ec*/ 	.short	0x010a
        /*03ee*/ 	.byte	0x05
	.zero		1


	//   ....[48]....
        /*03f0*/ 	.word	0x000024a0
        /*03f4*/ 	.word	0x000000ff
        /*03f8*/ 	.word	0x00000000
        /*03fc*/ 	.short	0x010a
        /*03fe*/ 	.byte	0x05
	.zero		1


	//   ....[49]....
        /*0400*/ 	.word	0x00002540
        /*0404*/ 	.word	0x00000000
        /*0408*/ 	.word	0x00000000
        /*040c*/ 	.short	0x010a
        /*040e*/ 	.byte	0xff
	.zero		1


	//   ....[50]....
        /*0410*/ 	.word	0x00002660
        /*0414*/ 	.word	0x00000000
        /*0418*/ 	.word	0x000000f0
        /*041c*/ 	.short	0x010a
        /*041e*/ 	.byte	0xff
	.zero		1


	//   ....[51]....
        /*0420*/ 	.word	0x000026d0
        /*0424*/ 	.word	0x00000000
        /*0428*/ 	.word	0x00000000
        /*042c*/ 	.short	0x0101
        /*042e*/ 	.byte	0xff
	.zero		1


	//   ....[52]....
        /*0430*/ 	.word	0x000026f0
        /*0434*/ 	.word	0x000000ff
        /*0438*/ 	.word	0x000000a0
        /*043c*/ 	.short	0x010a
        /*043e*/ 	.byte	0x05
	.zero		1


	//   ....[53]....
        /*0440*/ 	.word	0x00002810
        /*0444*/ 	.word	0x00000000
        /*0448*/ 	.word	0x00000090
        /*044c*/ 	.short	0x010a
        /*044e*/ 	.byte	0xff
	.zero		1


	//   ....[54]....
        /*0450*/ 	.word	0x00002910
        /*0454*/ 	.word	0x00000000
        /*0458*/ 	.word	0x00000000
        /*045c*/ 	.short	0x0101
        /*045e*/ 	.byte	0xff
	.zero		1


	//   ....[55]....
        /*0460*/ 	.word	0x000029a0
        /*0464*/ 	.word	0x000000ff
        /*0468*/ 	.word	0x000000a0
        /*046c*/ 	.short	0x0106
        /*046e*/ 	.byte	0x05
	.zero		1


	//   ....[56]....
        /*0470*/ 	.word	0x000029c0
        /*0474*/ 	.word	0x000000ff
        /*0478*/ 	.word	0x000000a0
        /*047c*/ 	.short	0x010a
        /*047e*/ 	.byte	0x05
	.zero		1


	//   ....[57]....
        /*0480*/ 	.word	0x00002a50
        /*0484*/ 	.word	0x000000ff
        /*0488*/ 	.word	0x000000a0
        /*048c*/ 	.short	0x0106
        /*048e*/ 	.byte	0x04
	.zero		1


	//   ....[58]....
        /*0490*/ 	.word	0x00002a90
        /*0494*/ 	.word	0x00000000
        /*0498*/ 	.word	0x000000a0
        /*049c*/ 	.short	0x010a
        /*049e*/ 	.byte	0xff
	.zero		1


	//   ....[59]....
        /*04a0*/ 	.word	0x00002f90
        /*04a4*/ 	.word	0x00000000
        /*04a8*/ 	.word	0x00000090
        /*04ac*/ 	.short	0x010a
        /*04ae*/ 	.byte	0xff
	.zero		1


	//   ....[60]....
        /*04b0*/ 	.word	0x00003090
        /*04b4*/ 	.word	0x00000003
        /*04b8*/ 	.word	0x00000000
        /*04bc*/ 	.short	0x0101
        /*04be*/ 	.byte	0xff
	.zero		1


	//   ....[61]....
        /*04c0*/ 	.word	0x000030a0
        /*04c4*/ 	.word	0x000000ff
        /*04c8*/ 	.word	0x00000000
        /*04cc*/ 	.short	0x010a
        /*04ce*/ 	.byte	0x04
	.zero		1


	//   ....[62]....
        /*04d0*/ 	.word	0x00003120
        /*04d4*/ 	.word	0x000000ff
        /*04d8*/ 	.word	0x000000d0
        /*04dc*/ 	.short	0x010a
        /*04de*/ 	.byte	0x08
	.zero		1


	//   ....[63]....
        /*04e0*/ 	.word	0x00003200
        /*04e4*/ 	.word	0x000000ff
        /*04e8*/ 	.word	0x00000000
        /*04ec*/ 	.short	0x010a
        /*04ee*/ 	.byte	0x07
	.zero		1


	//   ....[64]....
        /*04f0*/ 	.word	0x00003340
        /*04f4*/ 	.word	0x000000ff
        /*04f8*/ 	.word	0x00000000
        /*04fc*/ 	.short	0x010a
        /*04fe*/ 	.byte	0x04
	.zero		1


	//   ....[65]....
        /*0500*/ 	.word	0x00003530
        /*0504*/ 	.word	0x000000ff
        /*0508*/ 	.word	0x00000000
        /*050c*/ 	.short	0x010a
        /*050e*/ 	.byte	0x05
	.zero		1


	//   ....[66]....
        /*0510*/ 	.word	0x000035c0
        /*0514*/ 	.word	0x000000ff
        /*0518*/ 	.word	0x00000000
        /*051c*/ 	.short	0x010a
        /*051e*/ 	.byte	0x05
	.zero		1


	//   ....[67]....
        /*0520*/ 	.word	0x00003650
        /*0524*/ 	.word	0x000000ff
        /*0528*/ 	.word	0x00000000
        /*052c*/ 	.short	0x010a
        /*052e*/ 	.byte	0x05
	.zero		1


	//   ....[68]....
        /*0530*/ 	.word	0x000036e0
        /*0534*/ 	.word	0x000000ff
        /*0538*/ 	.word	0x00000000
        /*053c*/ 	.short	0x010a
        /*053e*/ 	.byte	0x07
	.zero		1


	//   ....[69]....
        /*0540*/ 	.word	0x00003b10
        /*0544*/ 	.word	0x00000000
        /*0548*/ 	.word	0x00000090
        /*054c*/ 	.short	0x010a
        /*054e*/ 	.byte	0xff
	.zero		1


	//   ....[70]....
        /*0550*/ 	.word	0x00003bd0
        /*0554*/ 	.word	0x00000000
        /*0558*/ 	.word	0x00000000
        /*055c*/ 	.short	0x0101
        /*055e*/ 	.byte	0xff
	.zero		1


	//   ....[71]....
        /*0560*/ 	.word	0x00003ef0
        /*0564*/ 	.word	0x000000ff
        /*0568*/ 	.word	0x00000088
        /*056c*/ 	.short	0x010a
        /*056e*/ 	.byte	0x07
	.zero		1


	//   ....[72]....
        /*0570*/ 	.word	0x00004110
        /*0574*/ 	.word	0x000000ff
        /*0578*/ 	.word	0x00000068
        /*057c*/ 	.short	0x010a
        /*057e*/ 	.byte	0x0f
	.zero		1


	//   ....[73]....
        /*0580*/ 	.word	0x00004310
        /*0584*/ 	.word	0x000000ff
        /*0588*/ 	.word	0x00000050
        /*058c*/ 	.short	0x010b
        /*058e*/ 	.byte	0x0f
	.zero		1


	//   ....[74]....
        /*0590*/ 	.word	0x00004360
        /*0594*/ 	.word	0x000000ff
        /*0598*/ 	.word	0x00000000
        /*059c*/ 	.short	0x0101
        /*059e*/ 	.byte	0x10
	.zero		1


	//   ....[75]....
        /*05a0*/ 	.word	0x000043a0
        /*05a4*/ 	.word	0x000000ff
        /*05a8*/ 	.word	0x00000068
        /*05ac*/ 	.short	0x010a
        /*05ae*/ 	.byte	0x0d
	.zero		1


	//   ....[76]....
        /*05b0*/ 	.word	0x000045e0
        /*05b4*/ 	.word	0x000000ff
        /*05b8*/ 	.word	0x00000050
        /*05bc*/ 	.short	0x010b
        /*05be*/ 	.byte	0x0d
	.zero		1


	//   ....[77]....
        /*05c0*/ 	.word	0x00004650
        /*05c4*/ 	.word	0x000000ff
        /*05c8*/ 	.word	0x00000000
        /*05cc*/ 	.short	0x0101
        /*05ce*/ 	.byte	0x0f
	.zero		1


	//   ....[78]....
        /*05d0*/ 	.word	0x000046a0
        /*05d4*/ 	.word	0x000000ff
        /*05d8*/ 	.word	0x00000000
        /*05dc*/ 	.short	0x010a
        /*05de*/ 	.byte	0x04
	.zero		1


	//   ....[79]....
        /*05e0*/ 	.word	0x00004730
        /*05e4*/ 	.word	0x000000ff
        /*05e8*/ 	.word	0x00000000
        /*05ec*/ 	.short	0x010a
        /*05ee*/ 	.byte	0x04
	.zero		1


	//   ....[80]....
        /*05f0*/ 	.word	0x000047d0
        /*05f4*/ 	.word	0x00000000
        /*05f8*/ 	.word	0x00000000
        /*05fc*/ 	.short	0x010a
        /*05fe*/ 	.byte	0xff
	.zero		1


	//   ....[81]....
        /*0600*/ 	.word	0x00004b40
        /*0604*/ 	.word	0x00000000
        /*0608*/ 	.word	0x00000090
        /*060c*/ 	.short	0x010a
        /*060e*/ 	.byte	0xff
	.zero		1


	//   ....[82]....
        /*0610*/ 	.word	0x00004c50
        /*0614*/ 	.word	0x00000000
        /*0618*/ 	.word	0x00000000
        /*061c*/ 	.short	0x0101
        /*061e*/ 	.byte	0xff
	.zero		1


	//   ....[83]....
        /*0620*/ 	.word	0x00005660
        /*0624*/ 	.word	0x00000002
        /*0628*/ 	.word	0x00000050
        /*062c*/ 	.short	0x010a
        /*062e*/ 	.byte	0xff
	.zero		1


	//   ....[84]....
        /*0630*/ 	.word	0x000056a0
        /*0634*/ 	.word	0x0000002c
        /*0638*/ 	.word	0x000000b0
        /*063c*/ 	.short	0x010a
        /*063e*/ 	.byte	0xff
	.zero		1


	//   ....[85]....
        /*0640*/ 	.word	0x00005790
        /*0644*/ 	.word	0x00000002
        /*0648*/ 	.word	0x00000050
        /*064c*/ 	.short	0x010a
        /*064e*/ 	.byte	0xff
	.zero		1


	//   ....[86]....
        /*0650*/ 	.word	0x00005920
        /*0654*/ 	.word	0x0000002c
        /*0658*/ 	.word	0x000000b0
        /*065c*/ 	.short	0x010a
        /*065e*/ 	.byte	0xff
	.zero		1


	//   ....[87]....
        /*0660*/ 	.word	0x000060e0
        /*0664*/ 	.word	0x00000000
        /*0668*/ 	.word	0x00000000
        /*066c*/ 	.short	0x0101
        /*066e*/ 	.byte	0xff
	.zero		1


	//   ....[88]....
        /*0670*/ 	.word	0x000060f0
        /*0674*/ 	.word	0x00000002
        /*0678*/ 	.word	0x00000050
        /*067c*/ 	.short	0x010a
        /*067e*/ 	.byte	0xff
	.zero		1


	//   ....[89]....
        /*0680*/ 	.word	0x000061b0
        /*0684*/ 	.word	0x00000002
        /*0688*/ 	.word	0x00000050
        /*068c*/ 	.short	0x010a
        /*068e*/ 	.byte	0xff
	.zero		1


	//   ....[90]....
        /*0690*/ 	.word	0x00006510
        /*0694*/ 	.word	0x000000ff
        /*0698*/ 	.word	0x00000000
        /*069c*/ 	.short	0x0101
        /*069e*/ 	.byte	0x05
	.zero		1


	//   ....[91]....
        /*06a0*/ 	.word	0x00006aa0
        /*06a4*/ 	.word	0x00000000
        /*06a8*/ 	.word	0x00000000
        /*06ac*/ 	.short	0x0101
        /*06ae*/ 	.byte	0xff
	.zero		1


	//   ....[92]....
        /*06b0*/ 	.word	0x00006d10
        /*06b4*/ 	.word	0x000000ff
        /*06b8*/ 	.word	0x00000000
        /*06bc*/ 	.short	0x0101
        /*06be*/ 	.byte	0x04
	.zero		1


	//   ....[93]....
        /*06c0*/ 	.word	0x00006d30
        /*06c4*/ 	.word	0x00000002
        /*06c8*/ 	.word	0x00000100
        /*06cc*/ 	.short	0x010a
        /*06ce*/ 	.byte	0xff
	.zero		1


	//   ....[94]....
        /*06d0*/ 	.word	0x00006d90
        /*06d4*/ 	.word	0x00000002
        /*06d8*/ 	.word	0x00000028
        /*06dc*/ 	.short	0x010a
        /*06de*/ 	.byte	0xff
	.zero		1


	//   ....[95]....
        /*06e0*/ 	.word	0x00006df0
        /*06e4*/ 	.word	0x00000002
        /*06e8*/ 	.word	0x00000028
        /*06ec*/ 	.short	0x010a
        /*06ee*/ 	.byte	0xff
	.zero		1


	//   ....[96]....
        /*06f0*/ 	.word	0x00006e40
        /*06f4*/ 	.word	0x00000002
        /*06f8*/ 	.word	0x00000090
        /*06fc*/ 	.short	0x010a
        /*06fe*/ 	.byte	0xff
	.zero		1


	//   ....[97]....
        /*0700*/ 	.word	0x00006ea0
        /*0704*/ 	.word	0x00000000
        /*0708*/ 	.word	0x00000000
        /*070c*/ 	.short	0x010a
        /*070e*/ 	.byte	0xff
	.zero		1


	//   ....[98]....
        /*0710*/ 	.word	0x00006f00
        /*0714*/ 	.word	0x00000000
        /*0718*/ 	.word	0x00000000
        /*071c*/ 	.short	0x010a
        /*071e*/ 	.byte	0xff
	.zero		1


	//   ....[99]....
        /*0720*/ 	.word	0x00006f60
        /*0724*/ 	.word	0x00000000
        /*0728*/ 	.word	0x00000000
        /*072c*/ 	.short	0x010a
        /*072e*/ 	.byte	0xff
	.zero		1


	//   ....[100]....
        /*0730*/ 	.word	0x00006fc0
        /*0734*/ 	.word	0x00000000
        /*0738*/ 	.word	0x00000000
        /*073c*/ 	.short	0x010a
        /*073e*/ 	.byte	0xff
	.zero		1


	//   ....[101]....
        /*0740*/ 	.word	0x00007010
        /*0744*/ 	.word	0x00000000
        /*0748*/ 	.word	0x000000f0
        /*074c*/ 	.short	0x010a
        /*074e*/ 	.byte	0xff
	.zero		1


	//   ....[102]....
        /*0750*/ 	.word	0x00007070
        /*0754*/ 	.word	0x00000000
        /*0758*/ 	.word	0x000000a0
        /*075c*/ 	.short	0x010a
        /*075e*/ 	.byte	0xff
	.zero		1


	//   ....[103]....
        /*0760*/ 	.word	0x000070c0
        /*0764*/ 	.word	0x00000000
        /*0768*/ 	.word	0x00000090
        /*076c*/ 	.short	0x010a
        /*076e*/ 	.byte	0xff
	.zero		1


	//   ....[104]....
        /*0770*/ 	.word	0x00007120
        /*0774*/ 	.word	0x00000000
        /*0778*/ 	.word	0x000000a0
        /*077c*/ 	.short	0x010a
        /*077e*/ 	.byte	0xff
	.zero		1


	//   ....[105]....
        /*0780*/ 	.word	0x00007170
        /*0784*/ 	.word	0x00000000
        /*0788*/ 	.word	0x00000090
        /*078c*/ 	.short	0x010a
        /*078e*/ 	.byte	0xff
	.zero		1


	//   ....[106]....
        /*0790*/ 	.word	0x000071d0
        /*0794*/ 	.word	0x00000002
        /*0798*/ 	.word	0x000000d0
        /*079c*/ 	.short	0x010a
        /*079e*/ 	.byte	0xff
	.zero		1


	//   ....[107]....
        /*07a0*/ 	.word	0x00007230
        /*07a4*/ 	.word	0x00000000
        /*07a8*/ 	.word	0x00000000
        /*07ac*/ 	.short	0x010a
        /*07ae*/ 	.byte	0xff
	.zero		1


	//   ....[108]....
        /*07b0*/ 	.word	0x00007290
        /*07b4*/ 	.word	0x00000000
        /*07b8*/ 	.word	0x00000000
        /*07bc*/ 	.short	0x010a
        /*07be*/ 	.byte	0xff
	.zero		1


	//   ....[109]....
        /*07c0*/ 	.word	0x000072f0
        /*07c4*/ 	.word	0x00000000
        /*07c8*/ 	.word	0x00000000
        /*07cc*/ 	.short	0x010a
        /*07ce*/ 	.byte	0xff
	.zero		1


	//   ....[110]....
        /*07d0*/ 	.word	0x00007350
        /*07d4*/ 	.word	0x00000000
        /*07d8*/ 	.word	0x00000000
        /*07dc*/ 	.short	0x010a
        /*07de*/ 	.byte	0xff
	.zero		1


	//   ....[111]....
        /*07e0*/ 	.word	0x000073b0
        /*07e4*/ 	.word	0x00000000
        /*07e8*/ 	.word	0x00000000
        /*07ec*/ 	.short	0x010a
        /*07ee*/ 	.byte	0xff
	.zero		1


	//   ....[112]....
        /*07f0*/ 	.word	0x00007400
        /*07f4*/ 	.word	0x00000000
        /*07f8*/ 	.word	0x00000090
        /*07fc*/ 	.short	0x010a
        /*07fe*/ 	.byte	0xff
	.zero		1


	//   ....[113]....
        /*0800*/ 	.word	0x00007460
        /*0804*/ 	.word	0x00000000
        /*0808*/ 	.word	0x00000088
        /*080c*/ 	.short	0x010a
        /*080e*/ 	.byte	0xff
	.zero		1


	//   ....[114]....
        /*0810*/ 	.word	0x000074c0
        /*0814*/ 	.word	0x00000000
        /*0818*/ 	.word	0x00000068
        /*081c*/ 	.short	0x010a
        /*081e*/ 	.byte	0xff
	.zero		1


	//   ....[115]....
        /*0820*/ 	.word	0x00007520
        /*0824*/ 	.word	0x00000000
        /*0828*/ 	.word	0x00000068
        /*082c*/ 	.short	0x010a
        /*082e*/ 	.byte	0xff
	.zero		1


	//   ....[116]....
        /*0830*/ 	.word	0x00007580
        /*0834*/ 	.word	0x00000000
        /*0838*/ 	.word	0x00000000
        /*083c*/ 	.short	0x010a
        /*083e*/ 	.byte	0xff
	.zero		1


	//   ....[117]....
        /*0840*/ 	.word	0x000075e0
        /*0844*/ 	.word	0x00000000
        /*0848*/ 	.word	0x00000000
        /*084c*/ 	.short	0x010a
        /*084e*/ 	.byte	0xff
	.zero		1


	//   ....[118]....
        /*0850*/ 	.word	0x00007630
        /*0854*/ 	.word	0x00000000
        /*0858*/ 	.word	0x00000090
        /*085c*/ 	.short	0x010a
        /*085e*/ 	.byte	0xff
	.zero		1


	//   ....[119]....
        /*0860*/ 	.word	0x00007680
        /*0864*/ 	.word	0x00000002
        /*0868*/ 	.word	0x00000050
        /*086c*/ 	.short	0x010a
        /*086e*/ 	.byte	0xff
	.zero		1


	//   ....[120]....
        /*0870*/ 	.word	0x000076d0
        /*0874*/ 	.word	0x0000002c
        /*0878*/ 	.word	0x000000b0
        /*087c*/ 	.short	0x010a
        /*087e*/ 	.byte	0xff
	.zero		1


	//   ....[121]....
        /*0880*/ 	.word	0x00007720
        /*0884*/ 	.word	0x00000002
        /*0888*/ 	.word	0x00000050
        /*088c*/ 	.short	0x010a
        /*088e*/ 	.byte	0xff
	.zero		1


	//----- nvinfo : EIATTR_NUM_MBARRIERS
	.align		4
.L_47:
        /*0890*/ 	.byte	0x03, 0x38
        /*0892*/ 	.short	0x0022


	//----- nvinfo : EIATTR_EXIT_INSTR_OFFSETS
	.align		4
        /*0894*/ 	.byte	0x04, 0x1c
        /*0896*/ 	.short	(.L_49 - .L_48)


	//   ....[0]....
.L_48:
        /*0898*/ 	.word	0x00002570


	//   ....[1]....
        /*089c*/ 	.word	0x00002a60


	//   ....[2]....
        /*08a0*/ 	.word	0x00002ac0


	//   ....[3]....
        /*08a4*/ 	.word	0x00003940


	//   ....[4]....
        /*08a8*/ 	.word	0x00004800


	//   ....[5]....
        /*08ac*/ 	.word	0x00004840


	//   ....[6]....
        /*08b0*/ 	.word	0x00006c00


	//   ....[7]....
        /*08b4*/ 	.word	0x00006c80


	//   ....[8]....
        /*08b8*/ 	.word	0x00006cb0


	//   ....[9]....
        /*08bc*/ 	.word	0x00006d20


	//----- nvinfo : EIATTR_MAX_THREADS
	.align		4
.L_49:
        /*08c0*/ 	.byte	0x04, 0x05
        /*08c2*/ 	.short	(.L_51 - .L_50)
.L_50:
        /*08c4*/ 	.word	0x00000100
        /*08c8*/ 	.word	0x00000001
        /*08cc*/ 	.word	0x00000001


	//----- nvinfo : EIATTR_CRS_STACK_SIZE
	.align		4
.L_51:
        /*08d0*/ 	.byte	0x04, 0x1e
        /*08d2*/ 	.short	(.L_53 - .L_52)
.L_52:
        /*08d4*/ 	.word	0x00000000


	//----- nvinfo : EIATTR_CBANK_PARAM_SIZE
	.align		4
.L_53:
        /*08d8*/ 	.byte	0x03, 0x19
        /*08da*/ 	.short	0x0800


	//----- nvinfo : EIATTR_PARAM_CBANK
	.align		4
        /*08dc*/ 	.byte	0x04, 0x0a
        /*08de*/ 	.short	(.L_55 - .L_54)
	.align		4
.L_54:
        /*08e0*/ 	.word	index@(.nv.constant0._ZN7cutlass13device_kernelINS_4gemm6kernel13GemmUniversalIN4cute5tupleIJiiiiEEENS1_10collective13CollectiveMmaINS1_35MainloopSm100TmaUmmaWarpSpecializedILi5ELi2ELi4ENS5_IJNS4_1CILi1EEESB_SB_EEEEENS5_IJNSA_ILi64EEESE_NSA_ILi32EEEEEENS_10bfloat16_tENS5_IJlSB_lEEESH_SI_NS4_8TiledMMAINS4_8MMA_AtomIJNS4_20SM100_MMA_F16BF16_SSISH_SH_fLi64ELi64ELNS4_4UMMA5MajorE0ELSN_0ELNSM_7ScaleInE0ELSO_0EEEEEENS4_6LayoutISC_NS5_IJNSA_ILi0EEESS_SS_EEEEENS5_IJNS4_10UnderscoreESV_SV_EEEEENS4_13SM90_TMA_LOADENS4_14ComposedLayoutINS4_7SwizzleILi2ELi4ELi3EEENS4_18smem_ptr_flag_bitsILi16EEENSR_INS5_IJNSA_ILi8EEESF_EEENS5_IJSF_SB_EEEEEEEvNS4_8identityESY_S18_vS19_EENS_8epilogue10collective18CollectiveEpilogueINS1B_23Sm100TmaWarpSpecializedILi3ELi2ELi16ELb1ELb0EEEJSG_NS5_IJNSR_ISE_SB_EENSR_ISF_SB_EEEEESH_SI_SH_SI_NS1B_6fusion15FusionCallbacksIS1F_NS1J_17LinearCombinationISH_fSH_fLNS_15FloatRoundStyleE2EEESG_S1I_JEEENS4_5SM1004TMEM4LOAD26SM100_TMEM_LOAD_16dp256b4xESY_S18_NS4_17SM75_U32x4_LDSM_NENS4_14SM90_TMA_STOREES18_NS4_17SM90_U32x4_STSM_NENS4_39AutoVectorizingCopyWithAssumedAlignmentILi128EEEEEEvvEEEEvNT_6ParamsE)
        /*08e4*/ 	.short	0x0380
        /*08e6*/ 	.short	0x0800


	//----- nvinfo : EIATTR_SW_WAR
	.align		4
.L_55:
        /*08e8*/ 	.byte	0x04, 0x36
        /*08ea*/ 	.short	(.L_57 - .L_56)
.L_56:
        /*08ec*/ 	.word	0x00000008
.L_57:


//--------------------- .nv.callgraph             --------------------------
	.section	.nv.callgraph,"",@"SHT_CUDA_CALLGRAPH"
	.align	4
	.sectionentsize	8
	.align		4
        /*0000*/ 	.word	0x00000000
	.align		4
        /*0004*/ 	.word	0xffffffff
	.align		4
        /*0008*/ 	.word	index@(_ZN7cutlass13device_kernelINS_4gemm6kernel13GemmUniversalIN4cute5tupleIJiiiiEEENS1_10collective13CollectiveMmaINS1_35MainloopSm100TmaUmmaWarpSpecializedILi5ELi2ELi4ENS5_IJNS4_1CILi1EEESB_SB_EEEEENS5_IJNSA_ILi64EEESE_NSA_ILi32EEEEEENS_10bfloat16_tENS5_IJlSB_lEEESH_SI_NS4_8TiledMMAINS4_8MMA_AtomIJNS4_20SM100_MMA_F16BF16_SSISH_SH_fLi64ELi64ELNS4_4UMMA5MajorE0ELSN_0ELNSM_7ScaleInE0ELSO_0EEEEEENS4_6LayoutISC_NS5_IJNSA_ILi0EEESS_SS_EEEEENS5_IJNS4_10UnderscoreESV_SV_EEEEENS4_13SM90_TMA_LOADENS4_14ComposedLayoutINS4_7SwizzleILi2ELi4ELi3EEENS4_18smem_ptr_flag_bitsILi16EEENSR_INS5_IJNSA_ILi8EEESF_EEENS5_IJSF_SB_EEEEEEEvNS4_8identityESY_S18_vS19_EENS_8epilogue10collective18CollectiveEpilogueINS1B_23Sm100TmaWarpSpecializedILi3ELi2ELi16ELb1ELb0EEEJSG_NS5_IJNSR_ISE_SB_EENSR_ISF_SB_EEEEESH_SI_SH_SI_NS1B_6fusion15FusionCallbacksIS1F_NS1J_17LinearCombinationISH_fSH_fLNS_15FloatRoundStyleE2EEESG_S1I_JEEENS4_5SM1004TMEM4LOAD26SM100_TMEM_LOAD_16dp256b4xESY_S18_NS4_17SM75_U32x4_LDSM_NENS4_14SM90_TMA_STOREES18_NS4_17SM90_U32x4_STSM_NENS4_39AutoVectorizingCopyWithAssumedAlignmentILi128EEEEEEvvEEEEvNT_6ParamsE)
	.align		4
        /*000c*/ 	.word	index@(__assertfail)
	.align		4
        /*0010*/ 	.word	0x00000000
	.align		4
        /*0014*/ 	.word	0xfffffffe
	.align		4
        /*0018*/ 	.word	0x00000000
	.align		4
        /*001c*/ 	.word	0xfffffffd
	.align		4
        /*0020*/ 	.word	0x00000000
	.align		4
        /*0024*/ 	.word	0xfffffffc


//--------------------- .nv.constant4             --------------------------
	.section	.nv.constant4,"a",@progbits
	.align	8
	.align		8
.nv.constant4:
        /*0000*/ 	.dword	__assertfail
	.align		8
        /*0008*/ 	.dword	__unnamed_1
	.align		8
        /*0010*/ 	.dword	__unnamed_2
	.align		8
        /*0018*/ 	.dword	_ZN39_INTERNAL_ba967b4b_4_k_cu_5e1f652f_67594cuda3std3__45__cpo5beginE
	.align		8
        /*0020*/ 	.dword	_ZN39_INTERNAL_ba967b4b_4_k_cu_5e1f652f_67594cuda3std3__45__cpo3endE
	.align		8
        /*0028*/ 	.dword	_ZN39_INTERNAL_ba967b4b_4_k_cu_5e1f652f_67594cuda3std3__45__cpo6cbeginE
	.align		8
        /*0030*/ 	.dword	_ZN39_INTERNAL_ba967b4b_4_k_cu_5e1f652f_67594cuda3std3__45__cpo4cendE
	.align		8
        /*0038*/ 	.dword	_ZN39_INTERNAL_ba967b4b_4_k_cu_5e1f652f_67594cuda3std3__441_GLOBAL__N__ba967b4b_4_k_cu_5e1f652f_67596ignoreE
	.align		8
        /*0040*/ 	.dword	_ZN39_INTERNAL_ba967b4b_4_k_cu_5e1f652f_67594cuda3std3__419piecewise_constructE
	.align		8
        /*0048*/ 	.dword	_ZN39_INTERNAL_ba967b4b_4_k_cu_5e1f652f_67594cuda3std3__48in_placeE
	.align		8
        /*0050*/ 	.dword	_ZN39_INTERNAL_ba967b4b_4_k_cu_5e1f652f_67594cuda3std6ranges3__45__cpo4swapE
	.align		8
        /*0058*/ 	.dword	_ZN39_INTERNAL_ba967b4b_4_k_cu_5e1f652f_67594cuda3std6ranges3__45__cpo9iter_moveE
	.align		8
        /*0060*/ 	.dword	_ZN39_INTERNAL_ba967b4b_4_k_cu_5e1f652f_67594cute7productE
	.align		8
        /*0068*/ 	.dword	_ZN39_INTERNAL_ba967b4b_4_k_cu_5e1f652f_67594cute1_E
	.align		8
        /*0070*/ 	.dword	$str$25
	.align		8
        /*0078*/ 	.dword	$str$26
	.align		8
        /*0080*/ 	.dword	$str$27
	.align		8
        /*0088*/ 	.dword	$str$28


//--------------------- .text._ZN7cutlass13device_kernelINS_4gemm6kernel13GemmUniversalIN4cute5tupleIJiiiiEEENS1_10collective13CollectiveMmaINS1_35MainloopSm100TmaUmmaWarpSpecializedILi5ELi2ELi4ENS5_IJNS4_1CILi1EEESB_SB_EEEEENS5_IJNSA_ILi64EEESE_NSA_ILi32EEEEEENS_10bfloat16_tENS5_IJlSB_lEEESH_SI_NS4_8TiledMMAINS4_8MMA_AtomIJNS4_20SM100_MMA_F16BF16_SSISH_SH_fLi64ELi64ELNS4_4UMMA5MajorE0ELSN_0ELNSM_7ScaleInE0ELSO_0EEEEEENS4_6LayoutISC_NS5_IJNSA_ILi0EEESS_SS_EEEEENS5_IJNS4_10UnderscoreESV_SV_EEEEENS4_13SM90_TMA_LOADENS4_14ComposedLayoutINS4_7SwizzleILi2ELi4ELi3EEENS4_18smem_ptr_flag_bitsILi16EEENSR_INS5_IJNSA_ILi8EEESF_EEENS5_IJSF_SB_EEEEEEEvNS4_8identityESY_S18_vS19_EENS_8epilogue10collective18CollectiveEpilogueINS1B_23Sm100TmaWarpSpecializedILi3ELi2ELi16ELb1ELb0EEEJSG_NS5_IJNSR_ISE_SB_EENSR_ISF_SB_EEEEESH_SI_SH_SI_NS1B_6fusion15FusionCallbacksIS1F_NS1J_17LinearCombinationISH_fSH_fLNS_15FloatRoundStyleE2EEESG_S1I_JEEENS4_5SM1004TMEM4LOAD26SM100_TMEM_LOAD_16dp256b4xESY_S18_NS4_17SM75_U32x4_LDSM_NENS4_14SM90_TMA_STOREES18_NS4_17SM90_U32x4_STSM_NENS4_39AutoVectorizingCopyWithAssumedAlignmentILi128EEEEEEvvEEEEvNT_6ParamsE --------------------------
	.section	.text._ZN7cutlass13device_kernelINS_4gemm6kernel13GemmUniversalIN4cute5tupleIJiiiiEEENS1_10collective13CollectiveMmaINS1_35MainloopSm100TmaUmmaWarpSpecializedILi5ELi2ELi4ENS5_IJNS4_1CILi1EEESB_SB_EEEEENS5_IJNSA_ILi64EEESE_NSA_ILi32EEEEEENS_10bfloat16_tENS5_IJlSB_lEEESH_SI_NS4_8TiledMMAINS4_8MMA_AtomIJNS4_20SM100_MMA_F16BF16_SSISH_SH_fLi64ELi64ELNS4_4UMMA5MajorE0ELSN_0ELNSM_7ScaleInE0ELSO_0EEEEEENS4_6LayoutISC_NS5_IJNSA_ILi0EEESS_SS_EEEEENS5_IJNS4_10UnderscoreESV_SV_EEEEENS4_13SM90_TMA_LOADENS4_14ComposedLayoutINS4_7SwizzleILi2ELi4ELi3EEENS4_18smem_ptr_flag_bitsILi16EEENSR_INS5_IJNSA_ILi8EEESF_EEENS5_IJSF_SB_EEEEEEEvNS4_8identityESY_S18_vS19_EENS_8epilogue10collective18CollectiveEpilogueINS1B_23Sm100TmaWarpSpecializedILi3ELi2ELi16ELb1ELb0EEEJSG_NS5_IJNSR_ISE_SB_EENSR_ISF_SB_EEEEESH_SI_SH_SI_NS1B_6fusion15FusionCallbacksIS1F_NS1J_17LinearCombinationISH_fSH_fLNS_15FloatRoundStyleE2EEESG_S1I_JEEENS4_5SM1004TMEM4LOAD26SM100_TMEM_LOAD_16dp256b4xESY_S18_NS4_17SM75_U32x4_LDSM_NENS4_14SM90_TMA_STOREES18_NS4_17SM90_U32x4_STSM_NENS4_39AutoVectorizingCopyWithAssumedAlignmentILi128EEEEEEvvEEEEvNT_6ParamsE,"ax",@progbits
	.align	128
.text._ZN7cutlass13device_kernelINS_4gemm6kernel13GemmUniversalIN4cute5tupleIJiiiiEEENS1_10collective13CollectiveMmaINS1_35MainloopSm100TmaUmmaWarpSpecializedILi5ELi2ELi4ENS5_IJNS4_1CILi1EEESB_SB_EEEEENS5_IJNSA_ILi64EEESE_NSA_ILi32EEEEEENS_10bfloat16_tENS5_IJlSB_lEEESH_SI_NS4_8TiledMMAINS4_8MMA_AtomIJNS4_20SM100_MMA_F16BF16_SSISH_SH_fLi64ELi64ELNS4_4UMMA5MajorE0ELSN_0ELNSM_7ScaleInE0ELSO_0EEEEEENS4_6LayoutISC_NS5_IJNSA_ILi0EEESS_SS_EEEEENS5_IJNS4_10UnderscoreESV_SV_EEEEENS4_13SM90_TMA_LOADENS4_14ComposedLayoutINS4_7SwizzleILi2ELi4ELi3EEENS4_18smem_ptr_flag_bitsILi16EEENSR_INS5_IJNSA_ILi8EEESF_EEENS5_IJSF_SB_EEEEEEEvNS4_8identityESY_S18_vS19_EENS_8epilogue10collective18CollectiveEpilogueINS1B_23Sm100TmaWarpSpecializedILi3ELi2ELi16ELb1ELb0EEEJSG_NS5_IJNSR_ISE_SB_EENSR_ISF_SB_EEEEESH_SI_SH_SI_NS1B_6fusion15FusionCallbacksIS1F_NS1J_17LinearCombinationISH_fSH_fLNS_15FloatRoundStyleE2EEESG_S1I_JEEENS4_5SM1004TMEM4LOAD26SM100_TMEM_LOAD_16dp256b4xESY_S18_NS4_17SM75_U32x4_LDSM_NENS4_14SM90_TMA_STOREES18_NS4_17SM90_U32x4_STSM_NENS4_39AutoVectorizingCopyWithAssumedAlignmentILi128EEEEEEvvEEEEvNT_6ParamsE:
        .type           _ZN7cutlass13device_kernelINS_4gemm6kernel13GemmUniversalIN4cute5tupleIJiiiiEEENS1_10collective13CollectiveMmaINS1_35MainloopSm100TmaUmmaWarpSpecializedILi5ELi2ELi4ENS5_IJNS4_1CILi1EEESB_SB_EEEEENS5_IJNSA_ILi64EEESE_NSA_ILi32EEEEEENS_10bfloat16_tENS5_IJlSB_lEEESH_SI_NS4_8TiledMMAINS4_8MMA_AtomIJNS4_20SM100_MMA_F16BF16_SSISH_SH_fLi64ELi64ELNS4_4UMMA5MajorE0ELSN_0ELNSM_7ScaleInE0ELSO_0EEEEEENS4_6LayoutISC_NS5_IJNSA_ILi0EEESS_SS_EEEEENS5_IJNS4_10UnderscoreESV_SV_EEEEENS4_13SM90_TMA_LOADENS4_14ComposedLayoutINS4_7SwizzleILi2ELi4ELi3EEENS4_18smem_ptr_flag_bitsILi16EEENSR_INS5_IJNSA_ILi8EEESF_EEENS5_IJSF_SB_EEEEEEEvNS4_8identityESY_S18_vS19_EENS_8epilogue10collective18CollectiveEpilogueINS1B_23Sm100TmaWarpSpecializedILi3ELi2ELi16ELb1ELb0EEEJSG_NS5_IJNSR_ISE_SB_EENSR_ISF_SB_EEEEESH_SI_SH_SI_NS1B_6fusion15FusionCallbacksIS1F_NS1J_17LinearCombinationISH_fSH_fLNS_15FloatRoundStyleE2EEESG_S1I_JEEENS4_5SM1004TMEM4LOAD26SM100_TMEM_LOAD_16dp256b4xESY_S18_NS4_17SM75_U32x4_LDSM_NENS4_14SM90_TMA_STOREES18_NS4_17SM90_U32x4_STSM_NENS4_39AutoVectorizingCopyWithAssumedAlignmentILi128EEEEEEvvEEEEvNT_6ParamsE,@function
        .size           _ZN7cutlass13device_kernelINS_4gemm6kernel13GemmUniversalIN4cute5tupleIJiiiiEEENS1_10collective13CollectiveMmaINS1_35MainloopSm100TmaUmmaWarpSpecializedILi5ELi2ELi4ENS5_IJNS4_1CILi1EEESB_SB_EEEEENS5_IJNSA_ILi64EEESE_NSA_ILi32EEEEEENS_10bfloat16_tENS5_IJlSB_lEEESH_SI_NS4_8TiledMMAINS4_8MMA_AtomIJNS4_20SM100_MMA_F16BF16_SSISH_SH_fLi64ELi64ELNS4_4UMMA5MajorE0ELSN_0ELNSM_7ScaleInE0ELSO_0EEEEEENS4_6LayoutISC_NS5_IJNSA_ILi0EEESS_SS_EEEEENS5_IJNS4_10UnderscoreESV_SV_EEEEENS4_13SM90_TMA_LOADENS4_14ComposedLayoutINS4_7SwizzleILi2ELi4ELi3EEENS4_18smem_ptr_flag_bitsILi16EEENSR_INS5_IJNSA_ILi8EEESF_EEENS5_IJSF_SB_EEEEEEEvNS4_8identityESY_S18_vS19_EENS_8epilogue10collective18CollectiveEpilogueINS1B_23Sm100TmaWarpSpecializedILi3ELi2ELi16ELb1ELb0EEEJSG_NS5_IJNSR_ISE_SB_EENSR_ISF_SB_EEEEESH_SI_SH_SI_NS1B_6fusion15FusionCallbacksIS1F_NS1J_17LinearCombinationISH_fSH_fLNS_15FloatRoundStyleE2EEESG_S1I_JEEENS4_5SM1004TMEM4LOAD26SM100_TMEM_LOAD_16dp256b4xESY_S18_NS4_17SM75_U32x4_LDSM_NENS4_14SM90_TMA_STOREES18_NS4_17SM90_U32x4_STSM_NENS4_39AutoVectorizingCopyWithAssumedAlignmentILi128EEEEEEvvEEEEvNT_6ParamsE,(.L_x_157 - _ZN7cutlass13device_kernelINS_4gemm6kernel13GemmUniversalIN4cute5tupleIJiiiiEEENS1_10collective13CollectiveMmaINS1_35MainloopSm100TmaUmmaWarpSpecializedILi5ELi2ELi4ENS5_IJNS4_1CILi1EEESB_SB_EEEEENS5_IJNSA_ILi64EEESE_NSA_ILi32EEEEEENS_10bfloat16_tENS5_IJlSB_lEEESH_SI_NS4_8TiledMMAINS4_8MMA_AtomIJNS4_20SM100_MMA_F16BF16_SSISH_SH_fLi64ELi64ELNS4_4UMMA5MajorE0ELSN_0ELNSM_7ScaleInE0ELSO_0EEEEEENS4_6LayoutISC_NS5_IJNSA_ILi0EEESS_SS_EEEEENS5_IJNS4_10UnderscoreESV_SV_EEEEENS4_13SM90_TMA_LOADENS4_14ComposedLayoutINS4_7SwizzleILi2ELi4ELi3EEENS4_18smem_ptr_flag_bitsILi16EEENSR_INS5_IJNSA_ILi8EEESF_EEENS5_IJSF_SB_EEEEEEEvNS4_8identityESY_S18_vS19_EENS_8epilogue10collective18CollectiveEpilogueINS1B_23Sm100TmaWarpSpecializedILi3ELi2ELi16ELb1ELb0EEEJSG_NS5_IJNSR_ISE_SB_EENSR_ISF_SB_EEEEESH_SI_SH_SI_NS1B_6fusion15FusionCallbacksIS1F_NS1J_17LinearCombinationISH_fSH_fLNS_15FloatRoundStyleE2EEESG_S1I_JEEENS4_5SM1004TMEM4LOAD26SM100_TMEM_LOAD_16dp256b4xESY_S18_NS4_17SM75_U32x4_LDSM_NENS4_14SM90_TMA_STOREES18_NS4_17SM90_U32x4_STSM_NENS4_39AutoVectorizingCopyWithAssumedAlignmentILi128EEEEEEvvEEEEvNT_6ParamsE)
        .other          _ZN7cutlass13device_kernelINS_4gemm6kernel13GemmUniversalIN4cute5tupleIJiiiiEEENS1_10collective13CollectiveMmaINS1_35MainloopSm100TmaUmmaWarpSpecializedILi5ELi2ELi4ENS5_IJNS4_1CILi1EEESB_SB_EEEEENS5_IJNSA_ILi64EEESE_NSA_ILi32EEEEEENS_10bfloat16_tENS5_IJlSB_lEEESH_SI_NS4_8TiledMMAINS4_8MMA_AtomIJNS4_20SM100_MMA_F16BF16_SSISH_SH_fLi64ELi64ELNS4_4UMMA5MajorE0ELSN_0ELNSM_7ScaleInE0ELSO_0EEEEEENS4_6LayoutISC_NS5_IJNSA_ILi0EEESS_SS_EEEEENS5_IJNS4_10UnderscoreESV_SV_EEEEENS4_13SM90_TMA_LOADENS4_14ComposedLayoutINS4_7SwizzleILi2ELi4ELi3EEENS4_18smem_ptr_flag_bitsILi16EEENSR_INS5_IJNSA_ILi8EEESF_EEENS5_IJSF_SB_EEEEEEEvNS4_8identityESY_S18_vS19_EENS_8epilogue10collective18CollectiveEpilogueINS1B_23Sm100TmaWarpSpecializedILi3ELi2ELi16ELb1ELb0EEEJSG_NS5_IJNSR_ISE_SB_EENSR_ISF_SB_EEEEESH_SI_SH_SI_NS1B_6fusion15FusionCallbacksIS1F_NS1J_17LinearCombinationISH_fSH_fLNS_15FloatRoundStyleE2EEESG_S1I_JEEENS4_5SM1004TMEM4LOAD26SM100_TMEM_LOAD_16dp256b4xESY_S18_NS4_17SM75_U32x4_LDSM_NENS4_14SM90_TMA_STOREES18_NS4_17SM90_U32x4_STSM_NENS4_39AutoVectorizingCopyWithAssumedAlignmentILi128EEEEEEvvEEEEvNT_6ParamsE,@"STO_CUDA_ENTRY STV_DEFAULT"
_ZN7cutlass13device_kernelINS_4gemm6kernel13GemmUniversalIN4cute5tupleIJiiiiEEENS1_10collective13CollectiveMmaINS1_35MainloopSm100TmaUmmaWarpSpecializedILi5ELi2ELi4ENS5_IJNS4_1CILi1EEESB_SB_EEEEENS5_IJNSA_ILi64EEESE_NSA_ILi32EEEEEENS_10bfloat16_tENS5_IJlSB_lEEESH_SI_NS4_8TiledMMAINS4_8MMA_AtomIJNS4_20SM100_MMA_F16BF16_SSISH_SH_fLi64ELi64ELNS4_4UMMA5MajorE0ELSN_0ELNSM_7ScaleInE0ELSO_0EEEEEENS4_6LayoutISC_NS5_IJNSA_ILi0EEESS_SS_EEEEENS5_IJNS4_10UnderscoreESV_SV_EEEEENS4_13SM90_TMA_LOADENS4_14ComposedLayoutINS4_7SwizzleILi2ELi4ELi3EEENS4_18smem_ptr_flag_bitsILi16EEENSR_INS5_IJNSA_ILi8EEESF_EEENS5_IJSF_SB_EEEEEEEvNS4_8identityESY_S18_vS19_EENS_8epilogue10collective18CollectiveEpilogueINS1B_23Sm100TmaWarpSpecializedILi3ELi2ELi16ELb1ELb0EEEJSG_NS5_IJNSR_ISE_SB_EENSR_ISF_SB_EEEEESH_SI_SH_SI_NS1B_6fusion15FusionCallbacksIS1F_NS1J_17LinearCombinationISH_fSH_fLNS_15FloatRoundStyleE2EEESG_S1I_JEEENS4_5SM1004TMEM4LOAD26SM100_TMEM_LOAD_16dp256b4xESY_S18_NS4_17SM75_U32x4_LDSM_NENS4_14SM90_TMA_STOREES18_NS4_17SM90_U32x4_STSM_NENS4_39AutoVectorizingCopyWithAssumedAlignmentILi128EEEEEEvvEEEEvNT_6ParamsE:
[----:B------:R-:W1:Y:S01]  /*0000*/  LDC R1, c[0x0][0x37c] ;  /* 0x0000df00ff017b82 */ /* 0x000e620000000800 */
[----:B------:R-:W2:Y:S01]  /*0010*/  S2R R70, SR_TID.X ;  /* 0x0000000000467919 */ /* 0x000ea20000002100 */
[----:B------:R-:W3:Y:S01]  /*0020*/  LDCU.64 UR4, c[0x0][0x890] ;  /* 0x00011200ff0477ac */ /* 0x000ee20008000a00 */
[----:B------:R-:W-:Y:S02]  /*0030*/  PRMT R60, RZ, 0x7610, R60 ;  /* 0x00007610ff3c7816 */ /* 0x000fe4000000003c */
[----:B------:R-:W-:Y:S01]  /*0040*/  ELECT P5, URZ, PT ;  /* 0x0000000000ff782f */ /* 0x000fe200038a0000 */
[----:B------:R-:W4:Y:S01]  /*0050*/  LDCU.64 UR46, c[0x0][0x358] ;  /* 0x00006b00ff2e77ac */ /* 0x000f220008000a00 */
[----:B---3--:R-:W-:-:S04]  /*0060*/  UISETP.NE.U32.AND UP0, UPT, UR4, URZ, UPT ;  /* 0x000000ff0400728c */ /* 0x008fc8000bf05070 */
[----:B------:R-:W-:Y:S01]  /*0070*/  UISETP.NE.AND.EX UP0, UPT, UR5, URZ, UPT, UP0 ;  /* 0x000000ff0500728c */ /* 0x000fe2000bf05300 */
[----:B--2---:R-:W-:-:S05]  /*0080*/  SHF.R.U32.HI R65, RZ, 0x5, R70 ;  /* 0x00000005ff417819 */ /* 0x004fca0000011646 */
[----:B------:R-:W2:Y:S02]  /*0090*/  SHFL.IDX PT, R0, R65, RZ, 0x1f ;  /* 0x00001fff41007589 */ /* 0x000ea400000e0000 */
[----:B--2---:R-:W-:Y:S01]  /*00a0*/  R2UR UR8, R0 ;  /* 0x00000000000872ca */ /* 0x004fe200000e0000 */
[----:B-1--4-:R-:W-:-:S14]  /*00b0*/  BRA.U UP0, `(.L_x_0) ;  /* 0x00000001002c7547 */ /* 0x012fdc000b800000 */
[----:B------:R-:W1:Y:S02]  /*00c0*/  LDCU.64 UR6, c[0x0][0x888] ;  /* 0x00011100ff0677ac */ /* 0x000e640008000a00 */
[----:B-1----:R-:W-:-:S04]  /*00d0*/  UISETP.NE.U32.AND UP0, UPT, UR6, URZ, UPT ;  /* 0x000000ff0600728c */ /* 0x002fc8000bf05070 */
[----:B------:R-:W-:-:S09]  /*00e0*/  UISETP.NE.AND.EX UP0, UPT, UR7, URZ, UPT, UP0 ;  /* 0x000000ff0700728c */ /* 0x000fd2000bf05300 */
[----:B------:R-:W-:Y:S05]  /*00f0*/  BRA.U !UP0, `(.L_x_1) ;  /* 0x0000000108107547 */ /* 0x000fea000b800000 */
[----:B------:R-:W1:Y:S02]  /*0100*/  LDC.64 R2, c[0x0][0x888] ;  /* 0x00022200ff027b82 */ /* 0x000e640000000a00 */
[----:B-1----:R1:W5:Y:S01]  /*0110*/  LDG.E R35, desc[UR46][R2.64] ;  /* 0x0000002e02237981 */ /* 0x002362000c1e1900 */
[----:B------:R-:W-:Y:S01]  /*0120*/  HFMA2 R60, -RZ, RZ, 0, 5.9604644775390625e-08 ;  /* 0x00000001ff3c7431 */ /* 0x000fe200000001ff */
[----:B------:R-:W-:Y:S05]  /*0130*/  BRA `(.L_x_0) ;  /* 0x00000000000c7947 */ /* 0x000fea0003800000 */
.L_x_1:
[----:B------:R-:W1:Y:S01]  /*0140*/  LDCU UR6, c[0x0][0x880] ;  /* 0x00011000ff0677ac */ /* 0x000e620008000800 */
[----:B------:R-:W-:Y:S01]  /*0150*/  HFMA2 R60, -RZ, RZ, 0, 5.9604644775390625e-08 ;  /* 0x00000001ff3c7431 */ /* 0x000fe200000001ff */
[----:B-1----:R-:W-:-:S07]  /*0160*/  MOV R35, UR6 ;  /* 0x0000000600237c02 */ /* 0x002fce0008000f00 */
.L_x_0:
[----:B------:R-:W2:Y:S02]  /*0170*/  LDCU.64 UR6, c[0x0][0x8b0] ;  /* 0x00011600ff0677ac */ /* 0x000ea40008000a00 */
[----:B--2---:R-:W-:-:S04]  /*0180*/  UISETP.NE.U32.AND UP0, UPT, UR6, URZ, UPT ;  /* 0x000000ff0600728c */ /* 0x004fc8000bf05070 */
[----:B------:R-:W-:-:S09]  /*0190*/  UISETP.NE.AND.EX UP0, UPT, UR7, URZ, UPT, UP0 ;  /* 0x000000ff0700728c */ /* 0x000fd2000bf05300 */
[----:B------:R-:W-:Y:S05]  /*01a0*/  BRA.U UP0, `(.L_x_2) ;  /* 0x0000000100247547 */ /* 0x000fea000b800000 */
[----:B------:R-:W2:Y:S02]  /*01b0*/  LDCU.64 UR6, c[0x0][0x8a8] ;  /* 0x00011500ff0677ac */ /* 0x000ea40008000a00 */
[----:B--2---:R-:W-:-:S04]  /*01c0*/  UISETP.NE.U32.AND UP0, UPT, UR6, URZ, UPT ;  /* 0x000000ff0600728c */ /* 0x004fc8000bf05070 */
[----:B------:R-:W-:-:S09]  /*01d0*/  UISETP.NE.AND.EX UP0, UPT, UR7, URZ, UPT, UP0 ;  /* 0x000000ff0700728c */ /* 0x000fd2000bf05300 */
[----:B------:R-:W-:Y:S05]  /*01e0*/  BRA.U !UP0, `(.L_x_3) ;  /* 0x00000001080c7547 */ /* 0x000fea000b800000 */
[----:B-1----:R-:W1:Y:S02]  /*01f0*/  LDC.64 R2, c[0x0][0x8a8] ;  /* 0x00022a00ff027b82 */ /* 0x002e640000000a00 */
[----:B-1----:R2:W5:Y:S01]  /*0200*/  LDG.E R33, desc[UR46][R2.64] ;  /* 0x0000002e02217981 */ /* 0x002562000c1e1900 */
[----:B------:R-:W-:Y:S05]  /*0210*/  BRA `(.L_x_2) ;  /* 0x0000000000087947 */ /* 0x000fea0003800000 */
.L_x_3:
[----:B------:R-:W2:Y:S02]  /*0220*/  LDCU UR6, c[0x0][0x8a0] ;  /* 0x00011400ff0677ac */ /* 0x000ea40008000800 */
[----:B--2---:R-:W-:Y:S02]  /*0230*/  MOV R33, UR6 ;  /* 0x0000000600217c02 */ /* 0x004fe40008000f00 */
.L_x_2:
[----:B------:R-:W-:Y:S01]  /*0240*/  IMAD.U32 R0, RZ, RZ, UR8 ;  /* 0x00000008ff007e24 */ /* 0x000fe2000f8e00ff */
[----:B------:R-:W-:Y:S04]  /*0250*/  BSSY.RECONVERGENT B0, `(.L_x_4) ;  /* 0x000000c000007945 */ /* 0x000fe80003800200 */
[C---:B------:R-:W-:Y:S02]  /*0260*/  ISETP.NE.OR P1, PT, R0.reuse, 0x1, !P5 ;  /* 0x000000010000780c */ /* 0x040fe40006f25670 */
[----:B------:R-:W-:-:S11]  /*0270*/  ISETP.NE.OR P0, PT, R0, 0x3, !P5 ;  /* 0x000000030000780c */ /* 0x000fd60006f05670 */
[----:B------:R-:W-:Y:S05]  /*0280*/  @P1 BRA `(.L_x_5) ;  /* 0x0000000000201947 */ /* 0x000fea0003800000 */
[----:B------:R-:W3:Y:S02]  /*0290*/  LDCU.64 UR6, c[0x0][0x348] ;  /* 0x00006900ff0677ac */ /* 0x000ee40008000a00 */
[----:B---3--:R-:W-:Y:S02]  /*02a0*/  UIADD3 UR10, UP1, UPT, UR6, 0x80, URZ ;  /* 0x00000080060a7890 */ /* 0x008fe4000ff3e0ff */
[----:B------:R-:W-:Y:S02]  /*02b0*/  UIADD3 UR6, UP0, UPT, UR6, 0x180, URZ ;  /* 0x0000018006067890 */ /* 0x000fe4000ff1e0ff */
[----:B------:R-:W-:Y:S02]  /*02c0*/  UIADD3.X UR11, UPT, UPT, URZ, UR7, URZ, UP1, !UPT ;  /* 0x00000007ff0b7290 */ /* 0x000fe40008ffe4ff */
[----:B------:R-:W-:-:S07]  /*02d0*/  UIADD3.X UR7, UPT, UPT, URZ, UR7, URZ, UP0, !UPT ;  /* 0x00000007ff077290 */ /* 0x000fce00087fe4ff */
[----:B------:R3:W-:Y:S02]  /*02e0*/  UTMACCTL.PF [UR10] ;  /* 0x000000000a0079b9 */ /* 0x0007e40008040000 */
[----:B------:R3:W-:Y:S02]  /*02f0*/  UTMACCTL.PF [UR6] ;  /* 0x00000000060079b9 */ /* 0x0007e40008040000 */
[----:B---3--:R-:W-:Y:S01]  /*0300*/  NOP ;  /* 0x0000000000007918 */ /* 0x008fe20000000000 */
.L_x_5:
[----:B------:R-:W-:Y:S05]  /*0310*/  BSYNC.RECONVERGENT B0 ;  /* 0x0000000000007941 */ /* 0x000fea0003800200 */
.L_x_4:
[----:B------:R-:W-:Y:S04]  /*0320*/  BSSY.RECONVERGENT B0, `(.L_x_6) ;  /* 0x000000a000007945 */ /* 0x000fe80003800200 */
        /* <DEDUP_REMOVED lines=9> */
.L_x_7:
[----:B------:R-:W-:Y:S05]  /*03c0*/  BSYNC.RECONVERGENT B0 ;  /* 0x0000000000007941 */ /* 0x000fea0003800200 */
.L_x_6:
[----:B------:R-:W3:Y:S01]  /*03d0*/  LDCU.64 UR6, c[0x0][0x888] ;  /* 0x00011100ff0677ac */ /* 0x000ee20008000a00 */
[----:B------:R-:W-:Y:S02]  /*03e0*/  UISETP.EQ.U32.AND UP1, UPT, UR4, URZ, UPT ;  /* 0x000000ff0400728c */ /* 0x000fe4000bf22070 */
[----:B------:R-:W-:Y:S02]  /*03f0*/  UPLOP3.LUT UP2, UPT, UPT, UPT, UPT, 0x80, 0x8 ;  /* 0x000000000008789c */ /* 0x000fe40003f4f070 */
[----:B---3--:R-:W-:-:S04]  /*0400*/  UISETP.NE.U32.AND UP0, UPT, UR6, URZ, UPT ;  /* 0x000000ff0600728c */ /* 0x008fc8000bf05070 */
[----:B------:R-:W-:-:S04]  /*0410*/  UISETP.NE.AND.EX UP0, UPT, UR7, URZ, UPT, UP0 ;  /* 0x000000ff0700728c */ /* 0x000fc8000bf05300 */
[----:B------:R-:W-:-:S04]  /*0420*/  UISETP.EQ.OR.EX UP3, UPT, UR5, URZ, !UP0, UP1 ;  /* 0x000000ff0500728c */ /* 0x000fc8000c762710 */
[----:B------:R-:W-:-:S05]  /*0430*/  UP2UR UR53, UPR, URZ, 0x8 ;  /* 0x00000008ff357883 */ /* 0x000fca0008000000 */
[----:B------:R-:W-:Y:S07]  /*0440*/  BRA.U !UP3, `(.L_x_8) ;  /* 0x000000010b207547 */ /* 0x000fee000b800000 */
[----:B------:R-:W-:Y:S01]  /*0450*/  UISETP.NE.U32.AND UP2, UPT, UR4, URZ, UPT ;  /* 0x000000ff0400728c */ /* 0x000fe2000bf45070 */
[----:B-----5:R-:W-:Y:S01]  /*0460*/  FSETP.NEU.AND P0, PT, R35, RZ, PT ;  /* 0x000000ff2300720b */ /* 0x020fe20003f0d000 */
[----:B------:R-:W-:Y:S02]  /*0470*/  USEL UR4, URZ, 0xffffffff, UP0 ;  /* 0xffffffffff047887 */ /* 0x000fe40008000000 */
[----:B------:R-:W-:-:S10]  /*0480*/  UISETP.NE.AND.EX UP2, UPT, UR5, URZ, UPT, UP2 ;  /* 0x000000ff0500728c */ /* 0x000fd4000bf45320 */
[----:B------:R-:W-:Y:S01]  /*0490*/  VOTEU.ANY UP1, P0 ;  /* 0x0000000000ff7886 */ /* 0x000fe20000020100 */
[----:B------:R-:W-:-:S04]  /*04a0*/  @!UP2 USEL UR4, URZ, 0xffffffff, UP1 ;  /* 0xffffffffff04a887 */ /* 0x000fc80008800000 */
[----:B------:R-:W-:-:S04]  /*04b0*/  ULOP3.LUT UR4, UR4, 0x1, URZ, 0xc0, !UPT ;  /* 0x0000000104047892 */ /* 0x000fc8000f8ec0ff */
[----:B------:R-:W-:-:S11]  /*04c0*/  UISETP.NE.U32.AND UP2, UPT, UR4, 0x1, UPT ;  /* 0x000000010400788c */ /* 0x000fd6000bf45070 */
.L_x_8:
[----:B-12---:R-:W1:Y:S01]  /*04d0*/  SHFL.IDX PT, R2, R65, RZ, 0x1f ;  /* 0x00001fff41027589 */ /* 0x006e6200000e0000 */
[----:B------:R-:W-:-:S04]  /*04e0*/  UISETP.NE.AND UP1, UPT, UR8, 0x2, UPT ;  /* 0x000000020800788c */ /* 0x000fc8000bf25270 */
[----:B------:R-:W-:Y:S01]  /*04f0*/  USEL UR6, URZ, 0x1, UP1 ;  /* 0x00000001ff067887 */ /* 0x000fe20008800000 */
[----:B-1----:R-:W-:-:S13]  /*0500*/  ISETP.NE.AND P0, PT, R2, RZ, PT ;  /* 0x000000ff0200720c */ /* 0x002fda0003f05270 */
[----:B------:R-:W-:Y:S05]  /*0510*/  @P0 BRA `(.L_x_9) ;  /* 0x0000000000500947 */ /* 0x000fea0003800000 */
[----:B------:R-:W1:Y:S01]  /*0520*/  S2UR UR5, SR_CgaCtaId ;  /* 0x00000000000579c3 */ /* 0x000e620000008800 */
[----:B------:R-:W-:Y:S01]  /*0530*/  UMOV UR7, 0x400 ;  /* 0x0000040000077882 */ /* 0x000fe20000000000 */
[----:B------:R-:W-:Y:S01]  /*0540*/  UMOV UR4, 0x1 ;  /* 0x0000000100047882 */ /* 0x000fe20000000000 */
[----:B------:R-:W-:Y:S01]  /*0550*/  ELECT P0, URZ, PT ;  /* 0x0000000000ff782f */ /* 0x000fe20003800000 */
[----:B------:R-:W-:-:S04]  /*0560*/  UIADD3 UR10, UPT, UPT, -UR4, 0x100000, URZ ;  /* 0x00100000040a7890 */ /* 0x000fc8000fffe1ff */
[----:B------:R-:W-:Y:S02]  /*0570*/  USHF.L.U32 UR11, UR10, 0xb, URZ ;  /* 0x0000000b0a0b7899 */ /* 0x000fe400080006ff */
[----:B------:R-:W-:Y:S02]  /*0580*/  USHF.L.U32 UR10, UR10, 0x1, URZ ;  /* 0x000000010a0a7899 */ /* 0x000fe400080006ff */
[----:B-1----:R-:W-:Y:S01]  /*0590*/  ULEA UR5, UR5, UR7, 0x18 ;  /* 0x0000000705057291 */ /* 0x002fe2000f8ec0ff */
[----:B------:R-:W1:Y:S11]  /*05a0*/  FENCE.VIEW.ASYNC.S ;  /* 0x00000000000073c6 */ /* 0x000e760000000000 */
[----:B-1----:R1:W2:Y:S01]  /*05b0*/  SYNCS.EXCH.64 URZ, [UR5], UR10 ;  /* 0x0000000a05ff75b2 */ /* 0x0022a20008000100 */
[----:B------:R1:W3:Y:S01]  /*05c0*/  SYNCS.EXCH.64 URZ, [UR5+0x28], UR10 ;  /* 0x0000280a05ff75b2 */ /* 0x0002e20008000100 */
[----:B------:R1:W4:Y:S01]  /*05d0*/  SYNCS.EXCH.64 URZ, [UR5+0x8], UR10 ;  /* 0x0000080a05ff75b2 */ /* 0x0003220008000100 */
[----:B------:R1:W1:Y:S01]  /*05e0*/  SYNCS.EXCH.64 URZ, [UR5+0x30], UR10 ;  /* 0x0000300a05ff75b2 */ /* 0x0002620008000100 */
[----:B------:R1:W1:Y:S01]  /*05f0*/  SYNCS.EXCH.64 URZ, [UR5+0x10], UR10 ;  /* 0x0000100a05ff75b2 */ /* 0x0002620008000100 */
[----:B------:R1:W1:Y:S01]  /*0600*/  SYNCS.EXCH.64 URZ, [UR5+0x38], UR10 ;  /* 0x0000380a05ff75b2 */ /* 0x0002620008000100 */
[----:B------:R1:W1:Y:S01]  /*0610*/  SYNCS.EXCH.64 URZ, [UR5+0x18], UR10 ;  /* 0x0000180a05ff75b2 */ /* 0x0002620008000100 */
[----:B------:R1:W1:Y:S01]  /*0620*/  SYNCS.EXCH.64 URZ, [UR5+0x40], UR10 ;  /* 0x0000400a05ff75b2 */ /* 0x0002620008000100 */
[----:B------:R1:W1:Y:S01]  /*0630*/  SYNCS.EXCH.64 URZ, [UR5+0x20], UR10 ;  /* 0x0000200a05ff75b2 */ /* 0x0002620008000100 */
[----:B------:R1:W1:Y:S01]  /*0640*/  SYNCS.EXCH.64 URZ, [UR5+0x48], UR10 ;  /* 0x0000480a05ff75b2 */ /* 0x0002620008000100 */
[----:B------:R-:W-:Y:S01]  /*0650*/  NOP ;  /* 0x0000000000007918 */ /* 0x000fe20000000000 */
.L_x_9:
[----:B------:R-:W2:Y:S01]  /*0660*/  SHFL.IDX PT, R2, R65, RZ, 0x1f ;  /* 0x00001fff41027589 */ /* 0x000ea200000e0000 */
[----:B------:R-:W-:Y:S01]  /*0670*/  NOP ;  /* 0x0000000000007918 */ /* 0x000fe20000000000 */
[----:B--2---:R-:W-:-:S13]  /*0680*/  ISETP.NE.AND P0, PT, R2, 0x1, PT ;  /* 0x000000010200780c */ /* 0x004fda0003f05270 */
[----:B------:R-:W-:Y:S05]  /*0690*/  @P0 BRA `(.L_x_10) ;  /* 0x0000000000500947 */ /* 0x000fea0003800000 */
[----:B------:R-:W2:Y:S01]  /*06a0*/  S2UR UR7, SR_CgaCtaId ;  /* 0x00000000000779c3 */ /* 0x000ea20000008800 */
[----:B------:R-:W-:Y:S01]  /*06b0*/  UMOV UR9, 0x400 ;  /* 0x0000040000097882 */ /* 0x000fe20000000000 */
[----:B-1----:R-:W-:Y:S01]  /*06c0*/  UMOV UR5, 0x20 ;  /* 0x0000002000057882 */ /* 0x002fe20000000000 */
[----:B------:R-:W-:Y:S01]  /*06d0*/  UMOV UR4, 0x80 ;  /* 0x0000008000047882 */ /* 0x000fe20000000000 */
[----:B------:R-:W-:-:S04]  /*06e0*/  UIADD3 UR10, UPT, UPT, -UR5, 0x100000, URZ ;  /* 0x00100000050a7890 */ /* 0x000fc8000fffe1ff */
[----:B------:R-:W-:Y:S02]  /*06f0*/  USHF.L.U32 UR11, UR10, 0xb, URZ ;  /* 0x0000000b0a0b7899 */ /* 0x000fe400080006ff */
[----:B------:R-:W-:Y:S02]  /*0700*/  USHF.L.U32 UR10, UR10, 0x1, URZ ;  /* 0x000000010a0a7899 */ /* 0x000fe400080006ff */
[----:B------:R-:W-:-:S04]  /*0710*/  UIADD3 UR4, UPT, UPT, -UR4, 0x100000, URZ ;  /* 0x0010000004047890 */ /* 0x000fc8000fffe1ff */
[----:B------:R-:W-:Y:S02]  /*0720*/  USHF.L.U32 UR5, UR4, 0xb, URZ ;  /* 0x0000000b04057899 */ /* 0x000fe400080006ff */
[----:B------:R-:W-:Y:S01]  /*0730*/  USHF.L.U32 UR4, UR4, 0x1, URZ ;  /* 0x0000000104047899 */ /* 0x000fe200080006ff */
[----:B------:R-:W-:Y:S01]  /*0740*/  ELECT P0, URZ, PT ;  /* 0x0000000000ff782f */ /* 0x000fe20003800000 */
[----:B--2---:R-:W-:Y:S01]  /*0750*/  ULEA UR7, UR7, UR9, 0x18 ;  /* 0x0000000907077291 */ /* 0x004fe2000f8ec0ff */
[----:B------:R-:W1:Y:S11]  /*0760*/  FENCE.VIEW.ASYNC.S ;  /* 0x00000000000073c6 */ /* 0x000e760000000000 */
[----:B-1----:R2:W1:Y:S01]  /*0770*/  SYNCS.EXCH.64 URZ, [UR7+0x50], UR10 ;  /* 0x0000500a07ff75b2 */ /* 0x0024620008000100 */
[----:B------:R2:W1:Y:S01]  /*0780*/  SYNCS.EXCH.64 URZ, [UR7+0x68], UR4 ;  /* 0x0000680407ff75b2 */ /* 0x0004620008000100 */
[----:B------:R2:W1:Y:S01]  /*0790*/  SYNCS.EXCH.64 URZ, [UR7+0x58], UR10 ;  /* 0x0000580a07ff75b2 */ /* 0x0004620008000100 */
[----:B------:R2:W1:Y:S01]  /*07a0*/  SYNCS.EXCH.64 URZ, [UR7+0x70], UR4 ;  /* 0x0000700407ff75b2 */ /* 0x0004620008000100 */
[----:B------:R2:W1:Y:S01]  /*07b0*/  SYNCS.EXCH.64 URZ, [UR7+0x60], UR10 ;  /* 0x0000600a07ff75b2 */ /* 0x0004620008000100 */
[----:B------:R2:W1:Y:S02]  /*07c0*/  SYNCS.EXCH.64 URZ, [UR7+0x78], UR4 ;  /* 0x0000780407ff75b2 */ /* 0x0004640008000100 */
[----:B--2---:R-:W-:Y:S01]  /*07d0*/  NOP ;  /* 0x0000000000007918 */ /* 0x004fe20000000000 */
.L_x_10:
[----:B------:R-:W2:Y:S01]  /*07e0*/  SHFL.IDX PT, R2, R65, RZ, 0x1f ;  /* 0x00001fff41027589 */ /* 0x000ea200000e0000 */
[----:B------:R-:W-:Y:S01]  /*07f0*/  NOP ;  /* 0x0000000000007918 */ /* 0x000fe20000000000 */
[----:B--2---:R-:W-:-:S13]  /*0800*/  ISETP.NE.AND P0, PT, R2, 0x3, PT ;  /* 0x000000030200780c */ /* 0x004fda0003f05270 */
[----:B------:R-:W-:Y:S05]  /*0810*/  @P0 BRA `(.L_x_11) ;  /* 0x0000000000300947 */ /* 0x000fea0003800000 */
[----:B-1----:R-:W1:Y:S01]  /*0820*/  S2UR UR5, SR_CgaCtaId ;  /* 0x00000000000579c3 */ /* 0x002e620000008800 */
        /* <DEDUP_REMOVED lines=8> */
[----:B-1----:R2:W1:Y:S01]  /*08b0*/  SYNCS.EXCH.64 URZ, [UR5+0x80], UR10 ;  /* 0x0000800a05ff75b2 */ /* 0x0024620008000100 */
[----:B------:R2:W1:Y:S02]  /*08c0*/  SYNCS.EXCH.64 URZ, [UR5+0x88], UR10 ;  /* 0x0000880a05ff75b2 */ /* 0x0004640008000100 */
[----:B--2---:R-:W-:Y:S01]  /*08d0*/  NOP ;  /* 0x0000000000007918 */ /* 0x004fe20000000000 */
.L_x_11:
[----:B------:R-:W2:Y:S01]  /*08e0*/  SHFL.IDX PT, R2, R65, RZ, 0x1f ;  /* 0x00001fff41027589 */ /* 0x000ea200000e0000 */
[----:B------:R-:W-:Y:S01]  /*08f0*/  NOP ;  /* 0x0000000000007918 */ /* 0x000fe20000000000 */
[----:B--2---:R-:W-:-:S13]  /*0900*/  ISETP.NE.AND P0, PT, R2, 0x4, PT ;  /* 0x000000040200780c */ /* 0x004fda0003f05270 */
[----:B------:R-:W-:Y:S05]  /*0910*/  @P0 BRA `(.L_x_12) ;  /* 0x00000000004c0947 */ /* 0x000fea0003800000 */
[----:B-1----:R-:W1:Y:S01]  /*0920*/  S2UR UR5, SR_CgaCtaId ;  /* 0x00000000000579c3 */ /* 0x002e620000008800 */
[----:B------:R-:W-:Y:S01]  /*0930*/  UMOV UR9, 0x100 ;  /* 0x0000010000097882 */ /* 0x000fe20000000000 */
[----:B------:R-:W-:Y:S01]  /*0940*/  UMOV UR7, 0x400 ;  /* 0x0000040000077882 */ /* 0x000fe20000000000 */
[----:B------:R-:W-:Y:S01]  /*0950*/  USEL UR9, UR9, 0xe0, UP2 ;  /* 0x000000e009097887 */ /* 0x000fe20009000000 */
[----:B------:R-:W-:Y:S01]  /*0960*/  UMOV UR4, 0x1 ;  /* 0x0000000100047882 */ /* 0x000fe20000000000 */
[----:B------:R-:W-:Y:S01]  /*0970*/  ELECT P0, URZ, PT ;  /* 0x0000000000ff782f */ /* 0x000fe20003800000 */
[----:B------:R-:W-:-:S04]  /*0980*/  UIADD3 UR10, UPT, UPT, -UR4, 0x100000, URZ ;  /* 0x00100000040a7890 */ /* 0x000fc8000fffe1ff */
[----:B------:R-:W-:Y:S02]  /*0990*/  USHF.L.U32 UR11, UR10, 0xb, URZ ;  /* 0x0000000b0a0b7899 */ /* 0x000fe400080006ff */
[----:B------:R-:W-:Y:S02]  /*09a0*/  USHF.L.U32 UR10, UR10, 0x1, URZ ;  /* 0x000000010a0a7899 */ /* 0x000fe400080006ff */
[----:B------:R-:W-:-:S04]  /*09b0*/  UIADD3 UR12, UPT, UPT, -UR9, 0x100000, URZ ;  /* 0x00100000090c7890 */ /* 0x000fc8000fffe1ff */
[----:B------:R-:W-:Y:S02]  /*09c0*/  USHF.L.U32 UR13, UR12, 0xb, URZ ;  /* 0x0000000b0c0d7899 */ /* 0x000fe400080006ff */
[----:B------:R-:W-:Y:S02]  /*09d0*/  USHF.L.U32 UR12, UR12, 0x1, URZ ;  /* 0x000000010c0c7899 */ /* 0x000fe400080006ff */
[----:B-1----:R-:W-:Y:S01]  /*09e0*/  ULEA UR5, UR5, UR7, 0x18 ;  /* 0x0000000705057291 */ /* 0x002fe2000f8ec0ff */
[----:B------:R-:W1:Y:S11]  /*09f0*/  FENCE.VIEW.ASYNC.S ;  /* 0x00000000000073c6 */ /* 0x000e760000000000 */
[----:B-1----:R2:W1:Y:S01]  /*0a00*/  SYNCS.EXCH.64 URZ, [UR5+0x90], UR10 ;  /* 0x0000900a05ff75b2 */ /* 0x0024620008000100 */
[----:B------:R2:W1:Y:S01]  /*0a10*/  SYNCS.EXCH.64 URZ, [UR5+0xa0], UR12 ;  /* 0x0000a00c05ff75b2 */ /* 0x0004620008000100 */
[----:B------:R2:W1:Y:S01]  /*0a20*/  SYNCS.EXCH.64 URZ, [UR5+0x98], UR10 ;  /* 0x0000980a05ff75b2 */ /* 0x0004620008000100 */
[----:B------:R2:W1:Y:S02]  /*0a30*/  SYNCS.EXCH.64 URZ, [UR5+0xa8], UR12 ;  /* 0x0000a80c05ff75b2 */ /* 0x0004640008000100 */
[----:B--2---:R-:W-:Y:S01]  /*0a40*/  NOP ;  /* 0x0000000000007918 */ /* 0x004fe20000000000 */
.L_x_12:
        /* <DEDUP_REMOVED lines=22> */
[----:B------:R2:W1:Y:S01]  /*0bb0*/  SYNCS.EXCH.64 URZ, [UR7+0xe0], UR4 ;  /* 0x0000e00407ff75b2 */ /* 0x0004620008000100 */
[----:B------:R2:W1:Y:S01]  /*0bc0*/  SYNCS.EXCH.64 URZ, [UR7+0xc8], UR10 ;  /* 0x0000c80a07ff75b2 */ /* 0x0004620008000100 */
[----:B------:R2:W1:Y:S02]  /*0bd0*/  SYNCS.EXCH.64 URZ, [UR7+0xe8], UR4 ;  /* 0x0000e80407ff75b2 */ /* 0x0004640008000100 */
[----:B--2---:R-:W-:Y:S01]  /*0be0*/  NOP ;  /* 0x0000000000007918 */ /* 0x004fe20000000000 */
.L_x_13:
        /* <DEDUP_REMOVED lines=18> */
.L_x_14:
[----:B-1----:R-:W1:Y:S01]  /*0d10*/  S2UR UR5, SR_CTAID.X ;  /* 0x00000000000579c3 */ /* 0x002e620000002500 */
[----:B------:R-:W-:-:S05]  /*0d20*/  CS2R.32 R59, SR_CgaSize ;  /* 0x00000000003b7805 */ /* 0x000fca0000008a00 */
[----:B------:R-:W-:-:S05]  /*0d30*/  IMAD R59, R59, -0xa0, RZ ;  /* 0xffffff603b3b7824 */ /* 0x000fca00078e02ff */
[----:B------:R-:W-:-:S14]  /*0d40*/  R2UR UR9, R59 ;  /* 0x000000003b0972ca */ /* 0x000fdc00000e0000 */
[----:B------:R-:W2:Y:S01]  /*0d50*/  LDCU UR9, c[0x0][UR9+0x2b0] ;  /* 0x00005600090977ac */ /* 0x000ea20008000800 */
[----:B------:R-:W-:Y:S01]  /*0d60*/  NOP ;  /* 0x0000000000007918 */ /* 0x000fe20000000000 */
[----:B------:R-:W-:-:S05]  /*0d70*/  CS2R.32 R59, SR_CgaSize ;  /* 0x00000000003b7805 */ /* 0x000fca0000008a00 */
[----:B------:R-:W-:-:S05]  /*0d80*/  IMAD R59, R59, -0xa0, RZ ;  /* 0xffffff603b3b7824 */ /* 0x000fca00078e02ff */
[----:B------:R-:W-:-:S14]  /*0d90*/  R2UR UR7, R59 ;  /* 0x000000003b0772ca */ /* 0x000fdc00000e0000 */
[----:B------:R-:W3:Y:S01]  /*0da0*/  LDCU UR7, c[0x0][UR7+0x2b4] ;  /* 0x00005680070777ac */ /* 0x000ee20008000800 */
[----:B------:R-:W4:Y:S08]  /*0db0*/  S2UR UR4, SR_CTAID.Y ;  /* 0x00000000000479c3 */ /* 0x000f300000002600 */
[----:B------:R-:W3:Y:S01]  /*0dc0*/  LDC R10, c[0x0][0xb24] ;  /* 0x0002c900ff0a7b82 */ /* 0x000ee20000000800 */
[----:B-1----:R-:W-:-:S02]  /*0dd0*/  I2FP.F32.U32 R59, UR5 ;  /* 0x00000005003b7c45 */ /* 0x002fc40008201000 */
[----:B------:R-:W-:-:S05]  /*0de0*/  CS2R.32 R3, SR_CgaSize ;  /* 0x0000000000037805 */ /* 0x000fca0000008a00 */
[----:B------:R-:W-:-:S06]  /*0df0*/  IMAD R3, R3, -0xa0, RZ ;  /* 0xffffff6003037824 */ /* 0x000fcc00078e02ff */
[----:B------:R-:W1:Y:S01]  /*0e00*/  LDC R3, c[0x0][R3+0x2a0] ;  /* 0x0000a80003037b82 */ /* 0x000e620000000800 */
[----:B------:R-:W-:Y:S01]  /*0e10*/  MOV R21, UR5 ;  /* 0x0000000500157c02 */ /* 0x000fe20008000f00 */
[----:B--2---:R-:W-:Y:S01]  /*0e20*/  FMUL R59, R59, UR9 ;  /* 0x000000093b3b7c20 */ /* 0x004fe20008400000 */
[----:B----4-:R-:W-:Y:S02]  /*0e30*/  I2FP.F32.U32 R58, UR4 ;  /* 0x00000004003a7c45 */ /* 0x010fe40008201000 */
[----:B------:R-:W-:-:S05]  /*0e40*/  CS2R.32 R2, SR_CgaSize ;  /* 0x0000000000027805 */ /* 0x000fca0000008a00 */
[----:B------:R-:W-:-:S06]  /*0e50*/  IMAD R2, R2, -0xa0, RZ ;  /* 0xffffff6002027824 */ /* 0x000fcc00078e02ff */
[----:B------:R-:W2:Y:S01]  /*0e60*/  LDC R2, c[0x0][R2+0x2a4] ;  /* 0x0000a90002027b82 */ /* 0x000ea20000000800 */
[----:B------:R-:W-:Y:S01]  /*0e70*/  MOV R20, UR4 ;  /* 0x0000000400147c02 */ /* 0x000fe20008000f00 */
[----:B------:R-:W4:Y:S01]  /*0e80*/  F2I.U32.TRUNC.NTZ R59, R59 ;  /* 0x0000003b003b7305 */ /* 0x000f22000020f000 */
[----:B---3--:R-:W-:-:S05]  /*0e90*/  FMUL R58, R58, UR7 ;  /* 0x000000073a3a7c20 */ /* 0x008fca0008400000 */
[----:B------:R-:W-:Y:S01]  /*0ea0*/  BAR.SYNC.DEFER_BLOCKING 0x0 ;  /* 0x0000000000007b1d */ /* 0x000fe20000010000 */
[----:B------:R-:W-:-:S05]  /*0eb0*/  ISETP.GE.AND P0, PT, R10, 0x1, PT ;  /* 0x000000010a00780c */ /* 0x000fca0003f06270 */
[----:B------:R-:W3:Y:S02]  /*0ec0*/  F2I.U32.TRUNC.NTZ R58, R58 ;  /* 0x0000003a003a7305 */ /* 0x000ee4000020f000 */
[----:B------:R-:W2:Y:S01]  /*0ed0*/  S2UR UR36, SR_CTAID.Z ;  /* 0x00000000002479c3 */ /* 0x000ea20000002700 */
[----:B----4-:R-:W-:-:S05]  /*0ee0*/  IADD3 R59, PT, PT, -R59, RZ, RZ ;  /* 0x000000ff3b3b7210 */ /* 0x010fca0007ffe1ff */
[----:B-1----:R-:W-:Y:S01]  /*0ef0*/  IMAD R59, R3, R59, UR5 ;  /* 0x00000005033b7e24 */ /* 0x002fe2000f8e023b */
[----:B---3--:R-:W-:-:S05]  /*0f00*/  IADD3 R58, PT, PT, -R58, RZ, RZ ;  /* 0x000000ff3a3a7210 */ /* 0x008fca0007ffe1ff */
[----:B--2---:R-:W-:Y:S01]  /*0f10*/  IMAD R58, R2, R58, UR4 ;  /* 0x00000004023a7e24 */ /* 0x004fe2000f8e023a */
[----:B------:R-:W-:Y:S06]  /*0f20*/  @!P0 BRA `(.L_x_15) ;  /* 0x0000000000b88947 */ /* 0x000fec0003800000 */
[----:B------:R-:W1:Y:S01]  /*0f30*/  LDC.64 R4, c[0x0][0xb18] ;  /* 0x0002c600ff047b82 */ /* 0x000e620000000a00 */
[----:B------:R-:W-:-:S07]  /*0f40*/  ISETP.NE.AND P0, PT, R10, 0x1, PT ;  /* 0x000000010a00780c */ /* 0x000fce0003f05270 */
[----:B------:R-:W2:Y:S08]  /*0f50*/  LDC R9, c[0x0][0xb0c] ;  /* 0x0002c300ff097b82 */ /* 0x000eb00000000800 */
[----:B------:R-:W3:Y:S08]  /*0f60*/  LDC R12, c[0x0][0x370] ;  /* 0x0000dc00ff0c7b82 */ /* 0x000ef00000000800 */
[----:B------:R-:W4:Y:S01]  /*0f70*/  LDC R11, c[0x0][0x374] ;  /* 0x0000dd00ff0b7b82 */ /* 0x000f220000000800 */
[----:B-1----:R-:W-:-:S07]  /*0f80*/  ISETP.NE.AND P1, PT, R4, 0x1, PT ;  /* 0x000000010400780c */ /* 0x002fce0003f25270 */
[----:B------:R-:W3:Y:S01]  /*0f90*/  LDC.64 R6, c[0x0][0xb10] ;  /* 0x0002c400ff067b82 */ /* 0x000ee20000000a00 */
[----:B--2---:R-:W-:-:S07]  /*0fa0*/  ISETP.NE.AND P2, PT, R9, 0x1, PT ;  /* 0x000000010900780c */ /* 0x004fce0003f45270 */
[----:B------:R-:W1:Y:S08]  /*0fb0*/  LDC R8, c[0x0][0xb20] ;  /* 0x0002c800ff087b82 */ /* 0x000e700000000800 */
[----:B------:R-:W2:Y:S01]  /*0fc0*/  LDC.64 R2, c[0x0][0xb28] ;  /* 0x0002ca00ff027b82 */ /* 0x000ea20000000a00 */
[----:B----4-:R-:W-:-:S04]  /*0fd0*/  IMAD.HI.U32 R13, R11, R5, RZ ;  /* 0x000000050b0d7227 */ /* 0x010fc800078e00ff */
[----:B------:R-:W-:-:S04]  /*0fe0*/  IMAD.HI.U32 R5, R20, R5, RZ ;  /* 0x0000000514057227 */ /* 0x000fc800078e00ff */
[----:B---3--:R-:W-:-:S05]  /*0ff0*/  IMAD.HI.U32 R14, R12, R6, RZ ;  /* 0x000000060c0e7227 */ /* 0x008fca00078e00ff */
[-C--:B------:R-:W-:Y:S01]  /*1000*/  @P2 SHF.R.U32.HI R12, RZ, R7.reuse, R14 ;  /* 0x00000007ff0c2219 */ /* 0x080fe2000001160e */
[----:B------:R-:W-:Y:S01]  /*1010*/  IMAD.HI.U32 R14, R21, R6, RZ ;  /* 0x00000006150e7227 */ /* 0x000fe200078e00ff */
[-C--:B-1----:R-:W-:Y:S02]  /*1020*/  @P1 SHF.R.U32.HI R11, RZ, R8.reuse, R13 ;  /* 0x00000008ff0b1219 */ /* 0x082fe4000001160d */
[----:B------:R-:W-:Y:S02]  /*1030*/  SHF.R.U32.HI R5, RZ, R8, R5 ;  /* 0x00000008ff057219 */ /* 0x000fe40000011605 */
[----:B------:R-:W-:Y:S02]  /*1040*/  SHF.R.U32.HI R14, RZ, R7, R14 ;  /* 0x00000007ff0e7219 */ /* 0x000fe4000001160e */
[----:B------:R-:W-:Y:S01]  /*1050*/  SEL R5, R20, R5, !P1 ;  /* 0x0000000514057207 */ /* 0x000fe20004800000 */
[----:B--2---:R-:W-:Y:S01]  /*1060*/  IMAD.HI.U32 R13, R11, R2, RZ ;  /* 0x000000020b0d7227 */ /* 0x004fe200078e00ff */
[----:B------:R-:W-:-:S03]  /*1070*/  SEL R14, R21, R14, !P2 ;  /* 0x0000000e150e7207 */ /* 0x000fc60005000000 */
[----:B------:R-:W-:Y:S01]  /*1080*/  IMAD.HI.U32 R6, R12, R2, RZ ;  /* 0x000000020c067227 */ /* 0x000fe200078e00ff */
[----:B------:R-:W-:-:S04]  /*1090*/  @P0 SHF.R.U32.HI R11, RZ, R3, R13 ;  /* 0x00000003ff0b0219 */ /* 0x000fc8000001160d */
[----:B------:R-:W-:Y:S01]  /*10a0*/  @P0 SHF.R.U32.HI R12, RZ, R3, R6 ;  /* 0x00000003ff0c0219 */ /* 0x000fe20000011606 */
[----:B------:R-:W-:-:S04]  /*10b0*/  IMAD R11, R11, R10, RZ ;  /* 0x0000000a0b0b7224 */ /* 0x000fc800078e02ff */
[----:B------:R-:W-:Y:S01]  /*10c0*/  IMAD R6, R12, R10, RZ ;  /* 0x0000000a0c067224 */ /* 0x000fe200078e02ff */
[----:B------:R-:W-:-:S04]  /*10d0*/  ISETP.GE.AND P1, PT, R5, R11, PT ;  /* 0x0000000b0500720c */ /* 0x000fc80003f26270 */
[----:B------:R-:W-:Y:S01]  /*10e0*/  ISETP.GE.OR P1, PT, R14, R6, P1 ;  /* 0x000000060e00720c */ /* 0x000fe20000f26670 */
[----:B------:R-:W-:-:S05]  /*10f0*/  IMAD.HI.U32 R6, R5, R2, RZ ;  /* 0x0000000205067227 */ /* 0x000fca00078e00ff */
[----:B------:R-:W-:-:S04]  /*1100*/  SHF.R.U32.HI R6, RZ, R3, R6 ;  /* 0x00000003ff067219 */ /* 0x000fc80000011606 */
[----:B------:R-:W-:-:S03]  /*1110*/  SEL R6, R5, R6, !P0 ;  /* 0x0000000605067207 */ /* 0x000fc60004000000 */
[----:B------:R-:W-:Y:S01]  /*1120*/  @!P1 IMAD.HI.U32 R7, R14, R2, RZ ;  /* 0x000000020e079227 */ /* 0x000fe200078e00ff */
[----:B------:R-:W-:-:S04]  /*1130*/  IADD3 R2, PT, PT, -R6, RZ, RZ ;  /* 0x000000ff06027210 */ /* 0x000fc80007ffe1ff */
[----:B------:R-:W-:Y:S01]  /*1140*/  @!P1 SHF.R.U32.HI R3, RZ, R3, R7 ;  /* 0x00000003ff039219 */ /* 0x000fe20000011607 */
[----:B------:R-:W-:Y:S01]  /*1150*/  IMAD R2, R10, R2, R5 ;  /* 0x000000020a027224 */ /* 0x000fe200078e0205 */
[----:B------:R-:W-:Y:S02]  /*1160*/  IADD3 R7, PT, PT, -R5, RZ, RZ ;  /* 0x000000ff05077210 */ /* 0x000fe40007ffe1ff */
[----:B------:R-:W-:-:S03]  /*1170*/  @!P1 SEL R3, R14, R3, !P0 ;  /* 0x000000030e039207 */ /* 0x000fc60004000000 */
[----:B------:R-:W-:Y:S02]  /*1180*/  IMAD R7, R4, R7, R20 ;  /* 0x0000000704077224 */ /* 0x000fe400078e0214 */
[--C-:B------:R-:W-:Y:S02]  /*1190*/  @!P1 IMAD.IADD R6, R6, 0x1, -R3.reuse ;  /* 0x0000000106069824 */ /* 0x100fe400078e0a03 */
[----:B------:R-:W-:Y:S01]  /*11a0*/  @!P1 IMAD R3, R2, R12, R3 ;  /* 0x0000000c02039224 */ /* 0x000fe200078e0203 */
[----:B------:R-:W-:Y:S01]  /*11b0*/  IADD3 R2, PT, PT, -R14, RZ, RZ ;  /* 0x000000ff0e027210 */ /* 0x000fe20007ffe1ff */
[----:B------:R-:W-:Y:S02]  /*11c0*/  @!P1 IMAD R5, R6, R10, R14 ;  /* 0x0000000a06059224 */ /* 0x000fe400078e020e */
[----:B------:R-:W-:Y:S02]  /*11d0*/  @!P1 IMAD.MOV.U32 R14, RZ, RZ, R3 ;  /* 0x000000ffff0e9224 */ /* 0x000fe400078e0003 */
[----:B------:R-:W-:-:S02]  /*11e0*/  IMAD R2, R9, R2, R21 ;  /* 0x0000000209027224 */ /* 0x000fc400078e0215 */
[----:B------:R-:W-:Y:S02]  /*11f0*/  IMAD R20, R5, R4, R7 ;  /* 0x0000000405147224 */ /* 0x000fe400078e0207 */
[----:B------:R-:W-:Y:S02]  /*1200*/  IMAD R21, R14, R9, R2 ;  /* 0x000000090e157224 */ /* 0x000fe400078e0202 */
.L_x_15:
[----:B------:R-:W1:Y:S01]  /*1210*/  LDCU UR4, c[0x0][0xb30] ;  /* 0x00016600ff0477ac */ /* 0x000e620008000800 */
[----:B------:R-:W2:Y:S08]  /*1220*/  S2UR UR37, SR_CgaCtaId ;  /* 0x00000000002579c3 */ /* 0x000eb00000008800 */
[----:B------:R-:W3:Y:S01]  /*1230*/  LDC R26, c[0x0][0xb24] ;  /* 0x0002c900ff1a7b82 */ /* 0x000ee20000000800 */
[----:B-1----:R-:W-:-:S09]  /*1240*/  UISETP.NE.AND UP1, UPT, UR4, 0x1, UPT ;  /* 0x000000010400788c */ /* 0x002fd2000bf25270 */
[----:B--2---:R-:W-:Y:S05]  /*1250*/  BRA.U UP1, `(.L_x_16) ;  /* 0x0000000101407547 */ /* 0x004fea000b800000 */
[----:B------:R-:W1:Y:S08]  /*1260*/  LDC.64 R4, c[0x0][0xb10] ;  /* 0x0002c400ff047b82 */ /* 0x000e700000000a00 */
[----:B------:R-:W2:Y:S08]  /*1270*/  LDC.64 R2, c[0x0][0xb18] ;  /* 0x0002c600ff027b82 */ /* 0x000eb00000000a00 */
[----:B------:R-:W4:Y:S08]  /*1280*/  LDC R6, c[0x0][0xb20] ;  /* 0x0002c800ff067b82 */ /* 0x000f300000000800 */
[----:B------:R-:W3:Y:S01]  /*1290*/  LDC R7, c[0x0][0xb0c] ;  /* 0x0002c300ff077b82 */ /* 0x000ee20000000800 */
[----:B-1----:R-:W-:-:S05]  /*12a0*/  IMAD.HI.U32 R4, R21, R4, RZ ;  /* 0x0000000415047227 */ /* 0x002fca00078e00ff */
[----:B------:R-:W-:Y:S01]  /*12b0*/  SHF.R.U32.HI R4, RZ, R5, R4 ;  /* 0x00000005ff047219 */ /* 0x000fe20000011604 */
[----:B--2---:R-:W-:Y:S01]  /*12c0*/  IMAD.HI.U32 R3, R20, R3, RZ ;  /* 0x0000000314037227 */ /* 0x004fe200078e00ff */
[----:B------:R-:W-:-:S04]  /*12d0*/  ISETP.NE.AND P0, PT, R2, 0x1, PT ;  /* 0x000000010200780c */ /* 0x000fc80003f05270 */
[----:B----4-:R-:W-:-:S04]  /*12e0*/  SHF.R.U32.HI R3, RZ, R6, R3 ;  /* 0x00000006ff037219 */ /* 0x010fc80000011603 */
[----:B------:R-:W-:Y:S02]  /*12f0*/  SEL R3, R20, R3, !P0 ;  /* 0x0000000314037207 */ /* 0x000fe40004000000 */
[----:B---3--:R-:W-:-:S04]  /*1300*/  ISETP.NE.AND P1, PT, R7, 0x1, PT ;  /* 0x000000010700780c */ /* 0x008fc80003f25270 */
[----:B------:R-:W-:-:S05]  /*1310*/  SEL R4, R21, R4, !P1 ;  /* 0x0000000415047207 */ /* 0x000fca0004800000 */
[----:B------:R-:W-:Y:S02]  /*1320*/  IMAD.IADD R5, R3, 0x1, -R4 ;  /* 0x0000000103057824 */ /* 0x000fe400078e0a04 */
[----:B------:R-:W-:Y:S02]  /*1330*/  IMAD.IADD R3, R4, 0x1, -R3 ;  /* 0x0000000104037824 */ /* 0x000fe400078e0a03 */
[----:B------:R-:W-:Y:S02]  /*1340*/  IMAD R21, R5, R7, R21 ;  /* 0x0000000705157224 */ /* 0x000fe400078e0215 */
[----:B------:R-:W-:-:S07]  /*1350*/  IMAD R20, R3, R2, R20 ;  /* 0x0000000203147224 */ /* 0x000fce00078e0214 */
.L_x_16:
[----:B------:R-:W-:Y:S01]  /*1360*/  BAR.SYNC.DEFER_BLOCKING 0x0 ;  /* 0x0000000000007b1d */ /* 0x000fe20000010000 */
[----:B------:R-:W-:Y:S01]  /*1370*/  UISETP.NE.AND UP1, UPT, UR8, 0x2, UPT ;  /* 0x000000020800788c */ /* 0x000fe2000bf25270 */
[----:B------:R-:W-:Y:S02]  /*1380*/  ISETP.NE.OR P5, PT, R0, 0x2, !P5 ;  /* 0x000000020000780c */ /* 0x000fe40006fa5670 */
[----:B------:R-:W-:-:S06]  /*1390*/  LOP3.LUT R2, R70, 0x1f, RZ, 0xc0, !PT ;  /* 0x0000001f46027812 */ /* 0x000fcc00078ec0ff */
[----:B------:R-:W-:Y:S05]  /*13a0*/  BRA.U UP1, `(.L_x_17) ;  /* 0x0000001101787547 */ /* 0x000fea000b800000 */
[----:B------:R-:W1:Y:S01]  /*13b0*/  LDCU UR13, c[0x0][0x38c] ;  /* 0x00007180ff0d77ac */ /* 0x000e620008000800 */
[----:B------:R-:W2:Y:S01]  /*13c0*/  LDC R8, c[0x0][0x370] ;  /* 0x0000dc00ff087b82 */ /* 0x000ea20000000800 */
[----:B------:R-:W-:Y:S01]  /*13d0*/  PLOP3.LUT P1, PT, PT, PT, UP2, 0x80, 0x8 ;  /* 0x000000000008781c */ /* 0x000fe20003f2f028 */
[----:B------:R-:W-:Y:S01]  /*13e0*/  IMAD.MOV.U32 R15, RZ, RZ, 0x1 ;  /* 0x00000001ff0f7424 */ /* 0x000fe200078e00ff */
[----:B------:R-:W-:Y:S01]  /*13f0*/  ISETP.EQ.OR P4, PT, R2, RZ, P5 ;  /* 0x000000ff0200720c */ /* 0x000fe20002f82670 */
[----:B------:R-:W-:Y:S01]  /*1400*/  IMAD.MOV.U32 R14, RZ, RZ, RZ ;  /* 0x000000ffff0e7224 */ /* 0x000fe200078e00ff */
[----:B------:R-:W-:Y:S02]  /*1410*/  PLOP3.LUT P1, PT, P1, PT, PT, 0x8, 0x80 ;  /* 0x000000000080781c */ /* 0x000fe40000f2e170 */
[----:B------:R-:W-:Y:S01]  /*1420*/  CS2R R12, SRZ ;  /* 0x00000000000c7805 */ /* 0x000fe2000001ff00 */
[----:B------:R-:W-:Y:S01]  /*1430*/  IMAD.MOV.U32 R11, RZ, RZ, 0x1 ;  /* 0x00000001ff0b7424 */ /* 0x000fe200078e00ff */
[----:B------:R-:W4:Y:S01]  /*1440*/  LDC R0, c[0x0][0x374] ;  /* 0x0000dd00ff007b82 */ /* 0x000f220000000800 */
[----:B------:R-:W2:Y:S01]  /*1450*/  LDCU.64 UR22, c[0x0][0x348] ;  /* 0x00006900ff1677ac */ /* 0x000ea20008000a00 */
[----:B------:R-:W-:Y:S01]  /*1460*/  UMOV UR6, URZ ;  /* 0x000000ff00067c82 */ /* 0x000fe20008000000 */
[----:B-1----:R-:W-:-:S04]  /*1470*/  UIADD3 UR5, UPT, UPT, UR13, 0x1f, URZ ;  /* 0x0000001f0d057890 */ /* 0x002fc8000fffe0ff */
[----:B------:R-:W-:-:S04]  /*1480*/  USHF.R.S32.HI UR4, URZ, 0x1f, UR5 ;  /* 0x0000001fff047899 */ /* 0x000fc80008011405 */
[----:B------:R-:W-:-:S04]  /*1490*/  ULEA.HI UR4, UR4, UR5, URZ, 0x5 ;  /* 0x0000000504047291 */ /* 0x000fc8000f8f28ff */
[----:B------:R-:W-:Y:S02]  /*14a0*/  USHF.R.S32.HI UR15, URZ, 0x5, UR4 ;  /* 0x00000005ff0f7899 */ /* 0x000fe40008011404 */
[----:B------:R-:W-:Y:S02]  /*14b0*/  UIADD3 UR4, UPT, UPT, UR13, -0x1, URZ ;  /* 0xffffffff0d047890 */ /* 0x000fe4000fffe0ff */
[----:B------:R-:W-:Y:S02]  /*14c0*/  UISETP.LT.U32.AND UP0, UPT, UR15, 0x5, UPT ;  /* 0x000000050f00788c */ /* 0x000fe4000bf01070 */
[----:B------:R-:W-:Y:S02]  /*14d0*/  UISETP.GE.U32.AND UP1, UPT, UR4, -0x3f, UPT ;  /* 0xffffffc10400788c */ /* 0x000fe4000bf26070 */
[----:B------:R-:W-:Y:S02]  /*14e0*/  USEL UR14, UR15, 0x5, UP0 ;  /* 0x000000050f0e7887 */ /* 0x000fe40008000000 */
[----:B------:R-:W-:-:S02]  /*14f0*/  UIADD3 UR13, UPT, UPT, UR13, 0x3e, URZ ;  /* 0x0000003e0d0d7890 */ /* 0x000fc4000fffe0ff */
[----:B------:R-:W-:Y:S02]  /*1500*/  UIADD3 UR5, UPT, UPT, UR14, -0x1, URZ ;  /* 0xffffffff0e057890 */ /* 0x000fe4000fffe0ff */
[----:B------:R-:W-:-:S03]  /*1510*/  UIADD3 UR7, UPT, UPT, UR15, -UR14, URZ ;  /* 0x8000000e0f077290 */ /* 0x000fc6000fffe0ff */
[----:B------:R-:W-:-:S04]  /*1520*/  @UP1 UIADD3 UR5, UPT, UPT, UR14, URZ, URZ ;  /* 0x000000ff0e051290 */ /* 0x000fc8000fffe0ff */
[----:B--2---:R-:W-:-:S12]  /*1530*/  UIADD3 UR5, UPT, UPT, UR5, 0x1, URZ ;  /* 0x0000000105057890 */ /* 0x004fd8000fffe0ff */
.L_x_35:
[----:B------:R-:W-:Y:S01]  /*1540*/  UISETP.NE.AND UP0, UPT, UR37, URZ, UPT ;  /* 0x000000ff2500728c */ /* 0x000fe2000bf05270 */
[----:B------:R-:W1:Y:S08]  /*1550*/  S2UR UR37, SR_CgaCtaId ;  /* 0x00000000002579c3 */ /* 0x000e700000008800 */
[----:B------:R-:W-:Y:S05]  /*1560*/  BRA.U UP0, `(.L_x_18) ;  /* 0x0000000100347547 */ /* 0x000fea000b800000 */
[----:B------:R-:W2:Y:S01]  /*1570*/  S2R R2, SR_CgaCtaId ;  /* 0x0000000000027919 */ /* 0x000ea20000008800 */
[----:B------:R-:W-:-:S04]  /*1580*/  MOV R3, 0x400 ;  /* 0x0000040000037802 */ /* 0x000fc80000000f00 */
[----:B--2---:R-:W-:Y:S02]  /*1590*/  LEA R2, R2, R3, 0x18 ;  /* 0x0000000302027211 */ /* 0x004fe400078ec0ff */
[----:B------:R-:W-:-:S03]  /*15a0*/  SHF.L.U32 R3, R11, 0x1f, RZ ;  /* 0x0000001f0b037819 */ /* 0x000fc600000006ff */
[----:B------:R-:W-:-:S04]  /*15b0*/  IMAD R2, R12, 0x8, R2 ;  /* 0x000000080c027824 */ /* 0x000fc800078e0202 */
[----:B------:R-:W2:Y:S02]  /*15c0*/  SYNCS.PHASECHK.TRANS64.TRYWAIT P0, [R2+URZ+0x100], R3 ;  /* 0x00010003020075a7 */ /* 0x000ea400080011ff */
[----:B--2---:R-:W-:Y:S05]  /*15d0*/  @!P0 BRA `(.L_x_19) ;  /* 0x0000005400d48947 */ /* 0x004fea0003800000 */
.L_x_116:
[----:B------:R-:W-:Y:S01]  /*15e0*/  VIADD R12, R12, 0x1 ;  /* 0x000000010c0c7836 */ /* 0x000fe20000000000 */
[----:B------:R2:W-:Y:S04]  /*15f0*/  SYNCS.ARRIVE.TRANS64.A1T0 RZ, [R2+URZ+0xf0], RZ ;  /* 0x0000f0ff02ff79a7 */ /* 0x0005e800081000ff */
[----:B------:R-:W-:-:S04]  /*1600*/  ISETP.NE.AND P0, PT, R12, 0x2, PT ;  /* 0x000000020c00780c */ /* 0x000fc80003f05270 */
[----:B------:R-:W-:Y:S02]  /*1610*/  SEL R12, R12, RZ, P0 ;  /* 0x000000ff0c0c7207 */ /* 0x000fe40000000000 */
[----:B--2---:R-:W-:-:S04]  /*1620*/  SEL R2, RZ, 0x1, P0 ;  /* 0x00000001ff027807 */ /* 0x004fc80000000000 */
[----:B------:R-:W-:-:S07]  /*1630*/  LOP3.LUT R11, R11, R2, RZ, 0x3c, !PT ;  /* 0x000000020b0b7212 */ /* 0x000fce00078e3cff */
.L_x_18:
[----:B------:R-:W-:Y:S01]  /*1640*/  UMOV UR4, 0x400 ;  /* 0x0000040000047882 */ /* 0x000fe20000000000 */
[----:B------:R-:W-:Y:S01]  /*1650*/  SHF.L.U32 R2, R15, 0x1f, RZ ;  /* 0x0000001f0f027819 */ /* 0x000fe200000006ff */
[----:B-1----:R-:W-:Y:S01]  /*1660*/  ULEA UR4, UR37, UR4, 0x18 ;  /* 0x0000000425047291 */ /* 0x002fe2000f8ec0ff */
[----:B------:R-:W-:Y:S01]  /*1670*/  R2UR UR35, R21 ;  /* 0x00000000152372ca */ /* 0x000fe200000e0000 */
[----:B------:R-:W-:Y:S01]  /*1680*/  UISETP.GE.U32.AND UP0, UPT, UR13, 0x3f, UPT ;  /* 0x0000003f0d00788c */ /* 0x000fe2000bf06070 */
[----:B------:R-:W-:Y:S01]  /*1690*/  R2UR UR11, R20 ;  /* 0x00000000140b72ca */ /* 0x000fe200000e0000 */
[----:B------:R-:W-:Y:S01]  /*16a0*/  ULEA UR8, UR6, UR4, 0x3 ;  /* 0x0000000406087291 */ /* 0x000fe2000f8e18ff */
[----:B------:R-:W-:-:S08]  /*16b0*/  UMOV UR24, URZ ;  /* 0x000000ff00187c82 */ /* 0x000fd00008000000 */
[----:B------:R1:W2:Y:S01]  /*16c0*/  SYNCS.PHASECHK.TRANS64.TRYWAIT P0, [UR8+0x28], R2 ;  /* 0x00002802ff0075a7 */ /* 0x0002a20008001108 */
[----:B------:R-:W-:Y:S02]  /*16d0*/  USHF.L.U32 UR35, UR35, 0x6, URZ ;  /* 0x0000000623237899 */ /* 0x000fe400080006ff */
[----:B------:R-:W-:Y:S01]  /*16e0*/  USHF.L.U32 UR11, UR11, 0x6, URZ ;  /* 0x000000060b0b7899 */ /* 0x000fe200080006ff */
[----:B------:R-:W-:Y:S11]  /*16f0*/  BRA.U !UP0, `(.L_x_20) ;  /* 0x0000000108a47547 */ /* 0x000ff6000b800000 */
[----:B------:R-:W-:Y:S01]  /*1700*/  UMOV UR16, URZ ;  /* 0x000000ff00107c82 */ /* 0x000fe20008000000 */
[----:B------:R-:W-:-:S05]  /*1710*/  UMOV UR17, UR6 ;  /* 0x0000000600117c82 */ /* 0x000fca0008000000 */
.L_x_25:
[----:B-1----:R-:W-:Y:S01]  /*1720*/  ULEA UR33, UR17, UR4, 0x3 ;  /* 0x0000000411217291 */ /* 0x002fe2000f8e18ff */
[----:B--2---:R-:W-:Y:S01]  /*1730*/  @!P5 MOV R3, 0x2000 ;  /* 0x000020000003d802 */ /* 0x004fe20000000f00 */
[----:B--2---:R-:W-:Y:S10]  /*1740*/  @P0 BRA `(.L_x_21) ;  /* 0x00000000000c0947 */ /* 0x004ff40003800000 */
[----:B------:R-:W-:-:S04]  /*1750*/  SHF.L.U32 R4, R15, 0x1f, RZ ;  /* 0x0000001f0f047819 */ /* 0x000fc800000006ff */
[----:B------:R-:W2:Y:S02]  /*1760*/  SYNCS.PHASECHK.TRANS64.TRYWAIT P0, [UR33+0x28], R4 ;  /* 0x00002804ff0075a7 */ /* 0x000ea40008001121 */
[----:B--2---:R-:W-:Y:S05]  /*1770*/  @!P0 BRA `(.L_x_22) ;  /* 0x0000005400808947 */ /* 0x004fea0003800000 */
.L_x_21:
[----:B------:R2:W-:Y:S01]  /*1780*/  @!P5 SYNCS.ARRIVE.TRANS64 RZ, [UR33], R3 ;  /* 0x00000003ffffd9a7 */ /* 0x0005e20008000021 */
[----:B------:R-:W-:Y:S04]  /*1790*/  BSSY.RECONVERGENT B0, `(.L_x_23) ;  /* 0x0000003000007945 */ /* 0x000fe80003800200 */
[----:B------:R-:W-:Y:S05]  /*17a0*/  @P4 BRA `(.L_x_24) ;  /* 0x0000000000044947 */ /* 0x000fea0003800000 */
[----:B------:R-:W-:Y:S05]  /*17b0*/  BPT.TRAP 0x1 ;  /* 0x000000040000795c */ /* 0x000fea0000300000 */
.L_x_24:
[----:B------:R-:W-:Y:S05]  /*17c0*/  BSYNC.RECONVERGENT B0 ;  /* 0x0000000000007941 */ /* 0x000fea0003800200 */
.L_x_23:
[----:B------:R-:W-:Y:S02]  /*17d0*/  UIADD3 UR6, UPT, UPT, UR17, 0x1, URZ ;  /* 0x0000000111067890 */ /* 0x000fe4000fffe0ff */
[----:B------:R-:W-:Y:S02]  /*17e0*/  UIADD3 UR26, UP1, UPT, UR22, 0x80, URZ ;  /* 0x00000080161a7890 */ /* 0x000fe4000ff3e0ff */
[----:B------:R-:W-:Y:S02]  /*17f0*/  UISETP.NE.AND UP0, UPT, UR6, 0x5, UPT ;  /* 0x000000050600788c */ /* 0x000fe4000bf05270 */
[----:B------:R-:W-:Y:S02]  /*1800*/  USHF.L.U32 UR34, UR16, 0x5, URZ ;  /* 0x0000000510227899 */ /* 0x000fe400080006ff */
[----:B------:R-:W-:Y:S02]  /*1810*/  USEL UR9, URZ, 0x1, UP0 ;  /* 0x00000001ff097887 */ /* 0x000fe40008000000 */
[----:B------:R-:W-:-:S02]  /*1820*/  USEL UR6, UR6, URZ, UP0 ;  /* 0x000000ff06067287 */ /* 0x000fc40008000000 */
[----:B------:R-:W-:Y:S02]  /*1830*/  UIADD3 UR20, UP0, UPT, UR22, 0x180, URZ ;  /* 0x0000018016147890 */ /* 0x000fe4000ff1e0ff */
[----:B------:R-:W-:Y:S01]  /*1840*/  ULEA UR8, UR6, UR4, 0x3 ;  /* 0x0000000406087291 */ /* 0x000fe2000f8e18ff */
[----:B------:R-:W-:Y:S01]  /*1850*/  LOP3.LUT R15, R15, UR9, RZ, 0x3c, !PT ;  /* 0x000000090f0f7c12 */ /* 0x000fe2000f8e3cff */
[----:B------:R-:W-:Y:S02]  /*1860*/  UIADD3.X UR27, UPT, UPT, URZ, UR23, URZ, UP1, !UPT ;  /* 0x00000017ff1b7290 */ /* 0x000fe40008ffe4ff */
[----:B------:R-:W-:Y:S01]  /*1870*/  UIADD3.X UR21, UPT, UPT, URZ, UR23, URZ, UP0, !UPT ;  /* 0x00000017ff157290 */ /* 0x000fe200087fe4ff */
[----:B-1----:R-:W-:Y:S01]  /*1880*/  SHF.L.U32 R2, R15, 0x1f, RZ ;  /* 0x0000001f0f027819 */ /* 0x002fe200000006ff */
[----:B------:R-:W-:Y:S01]  /*1890*/  UMOV UR18, 0x0 ;  /* 0x0000000000127882 */ /* 0x000fe20000000000 */
[----:B------:R-:W-:Y:S01]  /*18a0*/  UMOV UR19, 0x10000000 ;  /* 0x1000000000137882 */ /* 0x000fe20000000000 */
[----:B------:R-:W-:Y:S01]  /*18b0*/  UMOV UR12, UR36 ;  /* 0x00000024000c7c82 */ /* 0x000fe20008000000 */
[----:B------:R1:W1:Y:S01]  /*18c0*/  SYNCS.PHASECHK.TRANS64.TRYWAIT P0, [UR8+0x28], R2 ;  /* 0x00002802ff0075a7 */ /* 0x0002620008001108 */
[----:B------:R-:W-:Y:S01]  /*18d0*/  ULEA UR8, UR17, UR4, 0xc ;  /* 0x0000000411087291 */ /* 0x000fe2000f8e60ff */
[----:B------:R-:W-:Y:S01]  /*18e0*/  UMOV UR9, UR33 ;  /* 0x0000002100097c82 */ /* 0x000fe20008000000 */
[----:B------:R-:W-:-:S02]  /*18f0*/  UMOV UR10, UR34 ;  /* 0x00000022000a7c82 */ /* 0x000fc40008000000 */
[----:B------:R-:W-:Y:S02]  /*1900*/  UIADD3 UR32, UPT, UPT, UR8, 0x3400, URZ ;  /* 0x0000340008207890 */ /* 0x000fe4000fffe0ff */
[----:B------:R-:W-:Y:S02]  /*1910*/  UIADD3 UR8, UPT, UPT, UR8, 0x8400, URZ ;  /* 0x0000840008087890 */ /* 0x000fe4000fffe0ff */
[----:B------:R-:W-:Y:S01]  /*1920*/  UIADD3 UR16, UPT, UPT, UR16, 0x1, URZ ;  /* 0x0000000110107890 */ /* 0x000fe2000fffe0ff */
[----:B------:R-:W-:Y:S01]  /*1930*/  UMOV UR24, UR5 ;  /* 0x0000000500187c82 */ /* 0x000fe20008000000 */
[----:B------:R-:W-:Y:S02]  /*1940*/  UMOV UR17, UR6 ;  /* 0x0000000600117c82 */ /* 0x000fe40008000000 */
[----:B------:R-:W-:Y:S01]  /*1950*/  UISETP.NE.AND UP0, UPT, UR16, UR5, UPT ;  /* 0x000000051000728c */ /* 0x000fe2000bf05270 */
[----:B------:R1:W-:Y:S02]  /*1960*/  UTMALDG.3D [UR32], [UR26], desc[UR18] ;  /* 0x000012201a0075b4 */ /* 0x0003e40008011000 */
[----:B------:R1:W-:Y:S06]  /*1970*/  UTMALDG.3D [UR8], [UR20], desc[UR18] ;  /* 0x00001208140075b4 */ /* 0x0003ec0008011000 */
[----:B------:R-:W-:Y:S05]  /*1980*/  BRA.U UP0, `(.L_x_25) ;  /* 0xfffffffd00647547 */ /* 0x000fea000b83ffff */
.L_x_20:
[----:B-1----:R-:W-:Y:S01]  /*1990*/  ULEA UR8, UR6, UR4, 0x3 ;  /* 0x0000000406087291 */ /* 0x002fe2000f8e18ff */
[----:B------:R-:W-:Y:S01]  /*19a0*/  SHF.L.U32 R2, R15, 0x1f, RZ ;  /* 0x0000001f0f027819 */ /* 0x000fe200000006ff */
[----:B------:R-:W-:Y:S01]  /*19b0*/  @!P1 SYNCS.ARRIVE.TRANS64.A1T0 RZ, [UR4+0x88], RZ ;  /* 0x000088ffffff99a7 */ /* 0x000fe20008100004 */
[----:B------:R-:W-:-:S06]  /*19c0*/  UISETP.GT.AND UP0, UPT, UR15, UR14, UPT ;  /* 0x0000000e0f00728c */ /* 0x000fcc000bf04270 */
[----:B--2---:R1:W2:Y:S03]  /*19d0*/  SYNCS.PHASECHK.TRANS64.TRYWAIT P0, [UR8+0x28], R2 ;  /* 0x00002802ff0075a7 */ /* 0x0042a60008001108 */
[----:B------:R-:W-:Y:S05]  /*19e0*/  BRA.U !UP0, `(.L_x_26) ;  /* 0x0000000108a87547 */ /* 0x000fea000b800000 */
[----:B------:R-:W-:Y:S01]  /*19f0*/  UIADD3 UR21, UPT, UPT, UR7, UR24, URZ ;  /* 0x0000001807157290 */ /* 0x000fe2000fffe0ff */
[----:B------:R-:W-:-:S11]  /*1a00*/  UMOV UR25, UR6 ;  /* 0x0000000600197c82 */ /* 0x000fd60008000000 */
.L_x_31:
[----:B-1----:R-:W-:Y:S01]  /*1a10*/  ULEA UR17, UR25, UR4, 0x3 ;  /* 0x0000000419117291 */ /* 0x002fe2000f8e18ff */
[----:B--2---:R-:W-:Y:S01]  /*1a20*/  @!P5 MOV R3, 0x2000 ;  /* 0x000020000003d802 */ /* 0x004fe20000000f00 */
[----:B--2---:R-:W-:Y:S10]  /*1a30*/  @P0 BRA `(.L_x_27) ;  /* 0x00000000000c0947 */ /* 0x004ff40003800000 */
[----:B------:R-:W-:-:S04]  /*1a40*/  SHF.L.U32 R4, R15, 0x1f, RZ ;  /* 0x0000001f0f047819 */ /* 0x000fc800000006ff */
[----:B------:R-:W2:Y:S02]  /*1a50*/  SYNCS.PHASECHK.TRANS64.TRYWAIT P0, [UR17+0x28], R4 ;  /* 0x00002804ff0075a7 */ /* 0x000ea40008001111 */
[----:B--2---:R-:W-:Y:S05]  /*1a60*/  @!P0 BRA `(.L_x_28) ;  /* 0x0000005000dc8947 */ /* 0x004fea0003800000 */
.L_x_27:
[----:B------:R2:W-:Y:S01]  /*1a70*/  @!P5 SYNCS.ARRIVE.TRANS64 RZ, [UR17], R3 ;  /* 0x00000003ffffd9a7 */ /* 0x0005e20008000011 */
[----:B------:R-:W-:Y:S04]  /*1a80*/  BSSY.RECONVERGENT B0, `(.L_x_29) ;  /* 0x0000003000007945 */ /* 0x000fe80003800200 */
[----:B------:R-:W-:Y:S05]  /*1a90*/  @P4 BRA `(.L_x_30) ;  /* 0x0000000000044947 */ /* 0x000fea0003800000 */
[----:B------:R-:W-:Y:S05]  /*1aa0*/  BPT.TRAP 0x1 ;  /* 0x000000040000795c */ /* 0x000fea0000300000 */
.L_x_30:
[----:B------:R-:W-:Y:S05]  /*1ab0*/  BSYNC.RECONVERGENT B0 ;  /* 0x0000000000007941 */ /* 0x000fea0003800200 */
.L_x_29:
        /* <DEDUP_REMOVED lines=20> */
[----:B------:R-:W-:Y:S01]  /*1c00*/  UIADD3 UR8, UPT, UPT, UR8, 0x8400, URZ ;  /* 0x0000840008087890 */ /* 0x000fe2000fffe0ff */
[----:B------:R-:W-:Y:S01]  /*1c10*/  UMOV UR9, UR17 ;  /* 0x0000001100097c82 */ /* 0x000fe20008000000 */
[----:B------:R-:W-:Y:S01]  /*1c20*/  UMOV UR10, UR18 ;  /* 0x00000012000a7c82 */ /* 0x000fe20008000000 */
[----:B------:R-:W-:Y:S01]  /*1c30*/  UIADD3 UR24, UPT, UPT, UR24, 0x1, URZ ;  /* 0x0000000118187890 */ /* 0x000fe2000fffe0ff */
[----:B------:R-:W-:-:S03]  /*1c40*/  UMOV UR25, UR6 ;  /* 0x0000000600197c82 */ /* 0x000fc60008000000 */
[----:B------:R1:W-:Y:S01]  /*1c50*/  UTMALDG.3D [UR16], [UR30], desc[UR26] ;  /* 0x00001a101e0075b4 */ /* 0x0003e20008011000 */
[----:B------:R-:W-:Y:S01]  /*1c60*/  UISETP.NE.AND UP0, UPT, UR24, UR21, UPT ;  /* 0x000000151800728c */ /* 0x000fe2000bf05270 */
[----:B------:R1:W-:Y:S08]  /*1c70*/  UTMALDG.3D [UR8], [UR28], desc[UR26] ;  /* 0x00001a081c0075b4 */ /* 0x0003f00008011000 */
[----:B------:R-:W-:Y:S05]  /*1c80*/  BRA.U UP0, `(.L_x_31) ;  /* 0xfffffffd00607547 */ /* 0x000fea000b83ffff */
.L_x_26:
[C---:B-1----:R-:W-:Y:S01]  /*1c90*/  LEA R2, R14.reuse, UR4, 0x3 ;  /* 0x000000040e027c11 */ /* 0x042fe2000f8e18ff */
[----:B------:R-:W-:Y:S01]  /*1ca0*/  NOP ;  /* 0x0000000000007918 */ /* 0x000fe20000000000 */
[----:B--2---:R-:W-:Y:S02]  /*1cb0*/  SHF.L.U32 R3, R13, 0x1f, RZ ;  /* 0x0000001f0d037819 */ /* 0x004fe400000006ff */
[----:B------:R-:W-:Y:S02]  /*1cc0*/  LEA R4, R14, UR4, 0x4 ;  /* 0x000000040e047c11 */ /* 0x000fe4000f8e20ff */
[----:B------:R-:W1:Y:S02]  /*1cd0*/  SYNCS.PHASECHK.TRANS64.TRYWAIT P0, [R2+URZ+0x90], R3 ;  /* 0x00009003020075a7 */ /* 0x000e6400080011ff */
[----:B-1----:R-:W-:Y:S05]  /*1ce0*/  @!P0 BRA `(.L_x_32) ;  /* 0x0000005000548947 */ /* 0x002fea0003800000 */
.L_x_119:
[----:B------:R-:W2:Y:S01]  /*1cf0*/  LDS.128 R4, [R4+0x120] ;  /* 0x0001200004047984 */ /* 0x000ea20000000c00 */
[----:B---3--:R-:W-:Y:S01]  /*1d00*/  ISETP.GE.AND P0, PT, R26, 0x1, PT ;  /* 0x000000011a00780c */ /* 0x008fe20003f06270 */
[----:B-1----:R-:W-:Y:S01]  /*1d10*/  VIADD R2, R2, 0xa0 ;  /* 0x000000a002027836 */ /* 0x002fe20000000000 */
[----:B------:R-:W-:Y:S01]  /*1d20*/  @!PT LDS RZ, [RZ] ;  /* 0x00000000fffff984 */ /* 0x000fe20000000800 */
[----:B------:R-:W-:Y:S01]  /*1d30*/  @!PT LDS RZ, [RZ] ;  /* 0x00000000fffff984 */ /* 0x000fe20000000800 */
[----:B------:R-:W-:Y:S01]  /*1d40*/  @!PT LDS RZ, [RZ] ;  /* 0x00000000fffff984 */ /* 0x000fe20000000800 */
[----:B------:R-:W-:Y:S01]  /*1d50*/  @!PT LDS RZ, [RZ] ;  /* 0x00000000fffff984 */ /* 0x000fe20000000800 */
[----:B------:R1:W-:Y:S06]  /*1d60*/  MEMBAR.ALL.CTA ;  /* 0x0000000000007992 */ /* 0x0003ec0000008000 */
[----:B-1----:R-:W1:Y:S01]  /*1d70*/  FENCE.VIEW.ASYNC.S ;  /* 0x00000000000073c6 */ /* 0x002e620000000000 */
[----:B------:R-:W-:-:S04]  /*1d80*/  PRMT R2, RZ, 0x654, R2 ;  /* 0x00000654ff027816 */ /* 0x000fc80000000002 */
[----:B-1----:R1:W-:Y:S01]  /*1d90*/  SYNCS.ARRIVE.TRANS64.RED.A1T0 RZ, [R2+URZ], RZ ;  /* 0x000000ff02ff79a7 */ /* 0x0023e200081004ff */
[----:B--2---:R-:W-:-:S13]  /*1da0*/  LOP3.LUT P2, RZ, R6, 0x1, RZ, 0xc0, !PT ;  /* 0x0000000106ff7812 */ /* 0x004fda000784c0ff */
[----:B------:R-:W-:Y:S01]  /*1db0*/  @P2 SHF.R.U32.HI R3, RZ, 0x10, R5 ;  /* 0x00000010ff032819 */ /* 0x000fe20000011605 */
[----:B------:R-:W-:Y:S01]  /*1dc0*/  VOTEU.ANY UP0, P2 ;  /* 0x0000000000ff7886 */ /* 0x000fe20001000100 */
[----:B------:R-:W-:Y:S02]  /*1dd0*/  @P2 MOV R10, R4 ;  /* 0x00000004000a2202 */ /* 0x000fe40000000f00 */
[----:B------:R-:W-:Y:S02]  /*1de0*/  @P2 R2UR.BROADCAST UR8, R3 ;  /* 0x00000000030822ca */ /* 0x000fe400008e0000 */
[----:B------:R-:W-:-:S11]  /*1df0*/  @P2 LOP3.LUT R9, R5, 0xffff, RZ, 0xc0, !PT ;  /* 0x0000ffff05092812 */ /* 0x000fd600078ec0ff */
[----:B------:R-:W-:Y:S01]  /*1e00*/  @UP0 UMOV UR36, UR8 ;  /* 0x0000000800240c82 */ /* 0x000fe20008000000 */
[----:B-1----:R-:W-:Y:S05]  /*1e10*/  @!P0 BRA `(.L_x_33) ;  /* 0x0000000000b88947 */ /* 0x002fea0003800000 */
[----:B------:R-:W4:Y:S01]  /*1e20*/  LDC.64 R4, c[0x0][0xb18] ;  /* 0x0002c600ff047b82 */ /* 0x000f220000000a00 */
[----:B------:R-:W-:-:S07]  /*1e30*/  ISETP.NE.AND P3, PT, R26, 0x1, PT ;  /* 0x000000011a00780c */ /* 0x000fce0003f65270 */
[----:B------:R-:W1:Y:S08]  /*1e40*/  LDC.64 R6, c[0x0][0xb10] ;  /* 0x0002c400ff067b82 */ /* 0x000e700000000a00 */
[----:B------:R-:W2:Y:S08]  /*1e50*/  LDC R16, c[0x0][0xb20] ;  /* 0x0002c800ff107b82 */ /* 0x000eb00000000800 */
[----:B------:R-:W3:Y:S01]  /*1e60*/  LDC R17, c[0x0][0xb0c] ;  /* 0x0002c300ff117b82 */ /* 0x000ee20000000800 */
[----:B----4-:R-:W-:Y:S01]  /*1e70*/  IMAD.HI.U32 R19, R0, R5, RZ ;  /* 0x0000000500137227 */ /* 0x010fe200078e00ff */
[----:B------:R-:W-:-:S03]  /*1e80*/  ISETP.NE.AND P0, PT, R4, 0x1, PT ;  /* 0x000000010400780c */ /* 0x000fc60003f05270 */
[----:B------:R-:W-:-:S03]  /*1e90*/  IMAD.HI.U32 R5, R9, R5, RZ ;  /* 0x0000000509057227 */ /* 0x000fc600078e00ff */
[----:B------:R-:W4:Y:S01]  /*1ea0*/  LDC.64 R2, c[0x0][0xb28] ;  /* 0x0002ca00ff027b82 */ /* 0x000f220000000a00 */
[----:B-1----:R-:W-:-:S04]  /*1eb0*/  IMAD.HI.U32 R20, R8, R6, RZ ;  /* 0x0000000608147227 */ /* 0x002fc800078e00ff */
[----:B------:R-:W-:Y:S01]  /*1ec0*/  IMAD.HI.U32 R21, R10, R6, RZ ;  /* 0x000000060a157227 */ /* 0x000fe200078e00ff */
[----:B------:R-:W-:Y:S02]  /*1ed0*/  SHF.R.U32.HI R20, RZ, R7, R20 ;  /* 0x00000007ff147219 */ /* 0x000fe40000011614 */
[-C--:B--2---:R-:W-:Y:S02]  /*1ee0*/  SHF.R.U32.HI R19, RZ, R16.reuse, R19 ;  /* 0x00000010ff137219 */ /* 0x084fe40000011613 */
[----:B------:R-:W-:Y:S02]  /*1ef0*/  SHF.R.U32.HI R5, RZ, R16, R5 ;  /* 0x00000010ff057219 */ /* 0x000fe40000011605 */
[----:B------:R-:W-:Y:S02]  /*1f00*/  SEL R19, R0, R19, !P0 ;  /* 0x0000001300137207 */ /* 0x000fe40004000000 */
[----:B------:R-:W-:Y:S02]  /*1f10*/  SHF.R.U32.HI R21, RZ, R7, R21 ;  /* 0x00000007ff157219 */ /* 0x000fe40000011615 */
[----:B---3--:R-:W-:-:S02]  /*1f20*/  ISETP.NE.AND P1, PT, R17, 0x1, PT ;  /* 0x000000011100780c */ /* 0x008fc40003f25270 */
[----:B------:R-:W-:Y:S02]  /*1f30*/  SEL R5, R9, R5, !P0 ;  /* 0x0000000509057207 */ /* 0x000fe40004000000 */
[----:B------:R-:W-:Y:S02]  /*1f40*/  SEL R20, R8, R20, !P1 ;  /* 0x0000001408147207 */ /* 0x000fe40004800000 */
[----:B------:R-:W-:Y:S01]  /*1f50*/  SEL R21, R10, R21, !P1 ;  /* 0x000000150a157207 */ /* 0x000fe20004800000 */
[----:B----4-:R-:W-:-:S04]  /*1f60*/  IMAD.HI.U32 R18, R19, R2, RZ ;  /* 0x0000000213127227 */ /* 0x010fc800078e00ff */
        /* <DEDUP_REMOVED lines=10> */
[----:B------:R-:W-:-:S04]  /*2010*/  @!P0 IMAD.HI.U32 R7, R21, R2, RZ ;  /* 0x0000000215078227 */ /* 0x000fc800078e00ff */
[----:B------:R-:W-:Y:S01]  /*2020*/  IMAD.MOV R2, RZ, RZ, -R6 ;  /* 0x000000ffff027224 */ /* 0x000fe200078e0a06 */
[----:B------:R-:W-:Y:S02]  /*2030*/  @!P0 SHF.R.U32.HI R3, RZ, R3, R7 ;  /* 0x00000003ff038219 */ /* 0x000fe40000011607 */
[----:B------:R-:W-:Y:S01]  /*2040*/  IADD3 R7, PT, PT, -R5, RZ, RZ ;  /* 0x000000ff05077210 */ /* 0x000fe20007ffe1ff */
[----:B------:R-:W-:Y:S01]  /*2050*/  IMAD R2, R26, R2, R5 ;  /* 0x000000021a027224 */ /* 0x000fe200078e0205 */
        /* <DEDUP_REMOVED lines=10> */
.L_x_33:
[----:B------:R-:W1:Y:S02]  /*2100*/  LDCU UR8, c[0x0][0xb30] ;  /* 0x00016600ff0877ac */ /* 0x000e640008000800 */
[----:B-1----:R-:W-:-:S09]  /*2110*/  UISETP.NE.AND UP0, UPT, UR8, 0x1, UPT ;  /* 0x000000010800788c */ /* 0x002fd2000bf05270 */
[----:B------:R-:W-:Y:S05]  /*2120*/  BRA.U UP0, `(.L_x_34) ;  /* 0x0000000100407547 */ /* 0x000fea000b800000 */
[----:B------:R-:W1:Y:S08]  /*2130*/  LDC.64 R4, c[0x0][0xb10] ;  /* 0x0002c400ff047b82 */ /* 0x000e700000000a00 */
[----:B------:R-:W2:Y:S08]  /*2140*/  LDC.64 R2, c[0x0][0xb18] ;  /* 0x0002c600ff027b82 */ /* 0x000eb00000000a00 */
[----:B------:R-:W3:Y:S08]  /*2150*/  LDC R6, c[0x0][0xb20] ;  /* 0x0002c800ff067b82 */ /* 0x000ef00000000800 */
[----:B------:R-:W4:Y:S01]  /*2160*/  LDC R7, c[0x0][0xb0c] ;  /* 0x0002c300ff077b82 */ /* 0x000f220000000800 */
[----:B-1----:R-:W-:-:S05]  /*2170*/  IMAD.HI.U32 R4, R10, R4, RZ ;  /* 0x000000040a047227 */ /* 0x002fca00078e00ff */
[----:B------:R-:W-:Y:S01]  /*2180*/  SHF.R.U32.HI R4, RZ, R5, R4 ;  /* 0x00000005ff047219 */ /* 0x000fe20000011604 */
[----:B--2---:R-:W-:Y:S01]  /*2190*/  IMAD.HI.U32 R3, R9, R3, RZ ;  /* 0x0000000309037227 */ /* 0x004fe200078e00ff */
[----:B------:R-:W-:-:S04]  /*21a0*/  ISETP.NE.AND P0, PT, R2, 0x1, PT ;  /* 0x000000010200780c */ /* 0x000fc80003f05270 */
[----:B---3--:R-:W-:-:S04]  /*21b0*/  SHF.R.U32.HI R3, RZ, R6, R3 ;  /* 0x00000006ff037219 */ /* 0x008fc80000011603 */
[----:B------:R-:W-:Y:S02]  /*21c0*/  SEL R3, R9, R3, !P0 ;  /* 0x0000000309037207 */ /* 0x000fe40004000000 */
[----:B----4-:R-:W-:-:S04]  /*21d0*/  ISETP.NE.AND P1, PT, R7, 0x1, PT ;  /* 0x000000010700780c */ /* 0x010fc80003f25270 */
[----:B------:R-:W-:-:S05]  /*21e0*/  SEL R4, R10, R4, !P1 ;  /* 0x000000040a047207 */ /* 0x000fca0004800000 */
[----:B------:R-:W-:Y:S02]  /*21f0*/  IMAD.IADD R5, R3, 0x1, -R4 ;  /* 0x0000000103057824 */ /* 0x000fe400078e0a04 */
[----:B------:R-:W-:Y:S02]  /*2200*/  IMAD.IADD R3, R4, 0x1, -R3 ;  /* 0x0000000104037824 */ /* 0x000fe400078e0a03 */
[----:B------:R-:W-:Y:S02]  /*2210*/  IMAD R10, R5, R7, R10 ;  /* 0x00000007050a7224 */ /* 0x000fe400078e020a */
[----:B------:R-:W-:-:S07]  /*2220*/  IMAD R9, R3, R2, R9 ;  /* 0x0000000203097224 */ /* 0x000fce00078e0209 */
.L_x_34:
[----:B------:R-:W-:Y:S01]  /*2230*/  VIADD R14, R14, 0x1 ;  /* 0x000000010e0e7836 */ /* 0x000fe20000000000 */
[----:B------:R-:W-:Y:S01]  /*2240*/  PLOP3.LUT P1, PT, PT, PT, PT, 0x80, 0x8 ;  /* 0x000000000008781c */ /* 0x000fe20003f2f070 */
[----:B------:R-:W-:Y:S02]  /*2250*/  IMAD.IADD R21, R10, 0x1, R59 ;  /* 0x000000010a157824 */ /* 0x000fe400078e023b */
[----:B------:R-:W-:Y:S01]  /*2260*/  IMAD.IADD R20, R9, 0x1, R58 ;  /* 0x0000000109147824 */ /* 0x000fe200078e023a */
[----:B------:R-:W-:-:S04]  /*2270*/  ISETP.NE.AND P0, PT, R14, 0x2, PT ;  /* 0x000000020e00780c */ /* 0x000fc80003f05270 */
[----:B------:R-:W-:Y:S02]  /*2280*/  SEL R2, RZ, 0x1, P0 ;  /* 0x00000001ff027807 */ /* 0x000fe40000000000 */
[----:B------:R-:W-:Y:S02]  /*2290*/  SEL R14, R14, RZ, P0 ;  /* 0x000000ff0e0e7207 */ /* 0x000fe40000000000 */
[----:B------:R-:W-:Y:S01]  /*22a0*/  LOP3.LUT R13, R13, R2, RZ, 0x3c, !PT ;  /* 0x000000020d0d7212 */ /* 0x000fe200078e3cff */
[----:B------:R-:W-:Y:S06]  /*22b0*/  @P2 BRA `(.L_x_35) ;  /* 0xfffffff000a02947 */ /* 0x000fec000383ffff */
[----:B------:R-:W-:Y:S01]  /*22c0*/  UIADD3 UR4, UPT, UPT, UR4, 0x28, URZ ;  /* 0x0000002804047890 */ /* 0x000fe2000fffe0ff */
[----:B------:R-:W-:-:S03]  /*22d0*/  SHF.L.U32 R2, R15, 0x1f, RZ ;  /* 0x0000001f0f027819 */ /* 0x000fc600000006ff */
[----:B------:R-:W-:-:S09]  /*22e0*/  ULEA UR5, UR6, UR4, 0x3 ;  /* 0x0000000406057291 */ /* 0x000fd2000f8e18ff */
[----:B------:R-:W1:Y:S02]  /*22f0*/  SYNCS.PHASECHK.TRANS64.TRYWAIT P0, [UR5], R2 ;  /* 0x00000002ff0075a7 */ /* 0x000e640008001105 */
[----:B-1----:R-:W-:Y:S05]  /*2300*/  @!P0 BRA `(.L_x_36) ;  /* 0x0000004800e08947 */ /* 0x002fea0003800000 */
.L_x_121:
[----:B------:R-:W-:-:S04]  /*2310*/  UIADD3 UR6, UPT, UPT, UR6, 0x1, URZ ;  /* 0x0000000106067890 */ /* 0x000fc8000fffe0ff */
[----:B------:R-:W-:-:S04]  /*2320*/  UISETP.NE.AND UP0, UPT, UR6, 0x5, UPT ;  /* 0x000000050600788c */ /* 0x000fc8000bf05270 */
[----:B------:R-:W-:Y:S02]  /*2330*/  USEL UR7, URZ, 0x1, UP0 ;  /* 0x00000001ff077887 */ /* 0x000fe40008000000 */
[----:B------:R-:W-:-:S04]  /*2340*/  USEL UR6, UR6, URZ, UP0 ;  /* 0x000000ff06067287 */ /* 0x000fc80008000000 */
[----:B------:R-:W-:Y:S01]  /*2350*/  ULEA UR5, UR6, UR4, 0x3 ;  /* 0x0000000406057291 */ /* 0x000fe2000f8e18ff */
[----:B-1----:R-:W-:-:S04]  /*2360*/  LOP3.LUT R2, R15, UR7, RZ, 0x3c, !PT ;  /* 0x000000070f027c12 */ /* 0x002fc8000f8e3cff */
[----:B------:R-:W-:-:S04]  /*2370*/  SHF.L.U32 R3, R2, 0x1f, RZ ;  /* 0x0000001f02037819 */ /* 0x000fc800000006ff */
[----:B------:R-:W1:Y:S02]  /*2380*/  SYNCS.PHASECHK.TRANS64.TRYWAIT P0, [UR5], R3 ;  /* 0x00000003ff0075a7 */ /* 0x000e640008001105 */
[----:B-1----:R-:W-:Y:S05]  /*2390*/  @!P0 BRA `(.L_x_37) ;  /* 0x0000004800d48947 */ /* 0x002fea0003800000 */
.L_x_123:
[----:B------:R-:W-:-:S04]  /*23a0*/  UIADD3 UR6, UPT, UPT, UR6, 0x1, URZ ;  /* 0x0000000106067890 */ /* 0x000fc8000fffe0ff */
[----:B------:R-:W-:-:S04]  /*23b0*/  UISETP.NE.AND UP0, UPT, UR6, 0x5, UPT ;  /* 0x000000050600788c */ /* 0x000fc8000bf05270 */
[----:B------:R-:W-:Y:S02]  /*23c0*/  USEL UR7, URZ, 0x1, UP0 ;  /* 0x00000001ff077887 */ /* 0x000fe40008000000 */
[----:B------:R-:W-:-:S04]  /*23d0*/  USEL UR6, UR6, URZ, UP0 ;  /* 0x000000ff06067287 */ /* 0x000fc80008000000 */
[----:B------:R-:W-:Y:S01]  /*23e0*/  ULEA UR5, UR6, UR4, 0x3 ;  /* 0x0000000406057291 */ /* 0x000fe2000f8e18ff */
[----:B------:R-:W-:-:S04]  /*23f0*/  LOP3.LUT R2, R2, UR7, RZ, 0x3c, !PT ;  /* 0x0000000702027c12 */ /* 0x000fc8000f8e3cff */
[----:B-1----:R-:W-:-:S04]  /*2400*/  SHF.L.U32 R3, R2, 0x1f, RZ ;  /* 0x0000001f02037819 */ /* 0x002fc800000006ff */
[----:B------:R-:W1:Y:S02]  /*2410*/  SYNCS.PHASECHK.TRANS64.TRYWAIT P0, [UR5], R3 ;  /* 0x00000003ff0075a7 */ /* 0x000e640008001105 */
[----:B-1----:R-:W-:Y:S05]  /*2420*/  @!P0 BRA `(.L_x_38) ;  /* 0x0000004800c88947 */ /* 0x002fea0003800000 */
.L_x_125:
        /* <DEDUP_REMOVED lines=9> */
.L_x_127:
[----:B------:R-:W-:-:S04]  /*24c0*/  UIADD3 UR6, UPT, UPT, UR6, 0x1, URZ ;  /* 0x0000000106067890 */ /* 0x000fc8000fffe0ff */
[----:B------:R-:W-:-:S04]  /*24d0*/  UISETP.NE.AND UP0, UPT, UR6, 0x5, UPT ;  /* 0x000000050600788c */ /* 0x000fc8000bf05270 */
[----:B------:R-:W-:Y:S02]  /*24e0*/  USEL UR5, URZ, 0x1, UP0 ;  /* 0x00000001ff057887 */ /* 0x000fe40008000000 */
[----:B------:R-:W-:-:S04]  /*24f0*/  USEL UR6, UR6, URZ, UP0 ;  /* 0x000000ff06067287 */ /* 0x000fc80008000000 */
[----:B------:R-:W-:Y:S01]  /*2500*/  ULEA UR6, UR6, UR4, 0x3 ;  /* 0x0000000406067291 */ /* 0x000fe2000f8e18ff */
[----:B------:R-:W-:-:S04]  /*2510*/  LOP3.LUT R2, R2, UR5, RZ, 0x3c, !PT ;  /* 0x0000000502027c12 */ /* 0x000fc8000f8e3cff */
[----:B------:R-:W-:Y:S01]  /*2520*/  SHF.L.U32 R2, R2, 0x1f, RZ ;  /* 0x0000001f02027819 */ /* 0x000fe200000006ff */
[----:B-1--4-:R-:W-:-:S07]  /*2530*/  IMAD.U32 R0, RZ, RZ, UR6 ;  /* 0x00000006ff007e24 */ /* 0x012fce000f8e00ff */
.L_x_40:
[----:B-1----:R1:W2:Y:S02]  /*2540*/  SYNCS.PHASECHK.TRANS64.TRYWAIT P0, [R0+URZ], R2 ;  /* 0x00000002000075a7 */ /* 0x0022a400080011ff */
[----:B--2---:R-:W-:Y:S05]  /*2550*/  @!P0 NANOSLEEP.SYNCS 0x989680 ;  /* 0x009896800000895d */ /* 0x004fea0003900000 */
[----:B------:R-:W2:Y:S02]  /*2560*/  @!P0 SYNCS.PHASECHK.TRANS64 P0, [R0+URZ], R2 ;  /* 0x00000002000085a7 */ /* 0x000ea400080010ff */
[----:B--2---:R-:W-:Y:S05]  /*2570*/  @P0 EXIT ;  /* 0x000000000000094d */ /* 0x004fea0003800000 */
[----:B------:R-:W-:Y:S05]  /*2580*/  BRA `(.L_x_40) ;  /* 0xfffffffc00ec7947 */ /* 0x000fea000383ffff */
.L_x_17:
[----:B------:R-:W-:-:S04]  /*2590*/  UISETP.NE.AND UP1, UPT, UR37, URZ, UPT ;  /* 0x000000ff2500728c */ /* 0x000fc8000bf25270 */
[----:B------:R-:W-:-:S09]  /*25a0*/  UISETP.NE.OR UP1, UPT, UR8, 0x1, UP1 ;  /* 0x000000010800788c */ /* 0x000fd20008f25670 */
[----:B------:R-:W-:Y:S05]  /*25b0*/  BRA.U UP1, `(.L_x_41) ;  /* 0x0000000501487547 */ /* 0x000fea000b800000 */
[----:B------:R-:W-:Y:S01]  /*25c0*/  ISETP.NE.AND P2, PT, R2, RZ, PT ;  /* 0x000000ff0200720c */ /* 0x000fe20003f45270 */
[----:B------:R-:W-:Y:S01]  /*25d0*/  IMAD.MOV.U32 R12, RZ, RZ, 0x1 ;  /* 0x00000001ff0c7424 */ /* 0x000fe200078e00ff */
[----:B------:R-:W-:Y:S02]  /*25e0*/  CS2R R10, SRZ ;  /* 0x00000000000a7805 */ /* 0x000fe4000001ff00 */
[----:B------:R-:W-:Y:S01]  /*25f0*/  CS2R R8, SRZ ;  /* 0x0000000000087805 */ /* 0x000fe2000001ff00 */
[----:B------:R-:W-:Y:S01]  /*2600*/  UMOV UR4, 0x400 ;  /* 0x0000040000047882 */ /* 0x000fe20000000000 */
[----:B------:R-:W-:Y:S01]  /*2610*/  UMOV UR6, URZ ;  /* 0x000000ff00067c82 */ /* 0x000fe20008000000 */
[----:B------:R-:W-:-:S12]  /*2620*/  ULEA UR37, UR37, UR4, 0x18 ;  /* 0x0000000425257291 */ /* 0x000fd8000f8ec0ff */
.L_x_45:
[----:B------:R-:W-:Y:S02]  /*2630*/  LEA R0, R8, UR37, 0x3 ;  /* 0x0000002508007c11 */ /* 0x000fe4000f8e18ff */
[----:B------:R-:W-:-:S03]  /*2640*/  SHF.L.U32 R4, R9, 0x1f, RZ ;  /* 0x0000001f09047819 */ /* 0x000fc600000006ff */
[----:B------:R-:W-:Y:S01]  /*2650*/  VIADD R5, R0, 0x100 ;  /* 0x0000010000057836 */ /* 0x000fe20000000000 */
[----:B------:R-:W1:Y:S02]  /*2660*/  SYNCS.PHASECHK.TRANS64.TRYWAIT P0, [R0+URZ+0xf0], R4 ;  /* 0x0000f004000075a7 */ /* 0x000e6400080011ff */
[----:B-1----:R-:W-:Y:S05]  /*2670*/  @!P0 BRA `(.L_x_42) ;  /* 0x0000004800648947 */ /* 0x002fea0003800000 */
.L_x_128:
[----:B------:R-:W-:Y:S01]  /*2680*/  ULEA UR5, UR6, UR37, 0x3 ;  /* 0x0000002506057291 */ /* 0x000fe2000f8e18ff */
[----:B-1----:R-:W-:Y:S01]  /*2690*/  PRMT R0, RZ, 0x654, R5 ;  /* 0x00000654ff007816 */ /* 0x002fe20000000005 */
[----:B------:R-:W-:Y:S01]  /*26a0*/  @!P2 IMAD.MOV.U32 R4, RZ, RZ, 0x10 ;  /* 0x00000010ff04a424 */ /* 0x000fe200078e00ff */
[----:B------:R-:W-:Y:S01]  /*26b0*/  SHF.L.U32 R5, R12, 0x1f, RZ ;  /* 0x0000001f0c057819 */ /* 0x000fe200000006ff */
[----:B------:R-:W-:Y:S01]  /*26c0*/  UIADD3 UR4, UPT, UPT, UR5, 0x90, URZ ;  /* 0x0000009005047890 */ /* 0x000fe2000fffe0ff */
[----:B------:R1:W-:Y:S05]  /*26d0*/  SYNCS.ARRIVE.TRANS64.RED.A1T0 RZ, [R0+URZ], RZ ;  /* 0x000000ff00ff79a7 */ /* 0x0003ea00081004ff */
[----:B------:R-:W-:Y:S01]  /*26e0*/  IMAD.U32 R6, RZ, RZ, UR4 ;  /* 0x00000004ff067e24 */ /* 0x000fe2000f8e00ff */
[----:B------:R-:W2:Y:S04]  /*26f0*/  SYNCS.PHASECHK.TRANS64.TRYWAIT P0, [UR5+0xa0], R5 ;  /* 0x0000a005ff0075a7 */ /* 0x000ea80008001105 */
[----:B------:R-:W-:Y:S01]  /*2700*/  PRMT R6, R2, 0x654, R6 ;  /* 0x0000065402067816 */ /* 0x000fe20000000006 */
[----:B-12---:R-:W-:Y:S06]  /*2710*/  @!P0 BRA `(.L_x_43) ;  /* 0x0000004800508947 */ /* 0x006fec0003800000 */
.L_x_130:
[----:B------:R-:W-:Y:S01]  /*2720*/  ULEA UR4, UR6, UR37, 0x4 ;  /* 0x0000002506047291 */ /* 0x000fe2000f8e20ff */
[----:B------:R-:W-:Y:S01]  /*2730*/  SEL R3, R6, R3, !P2 ;  /* 0x0000000306037207 */ /* 0x000fe20005000000 */
[----:B------:R-:W-:Y:S01]  /*2740*/  UIADD3 UR5, UPT, UPT, UR5, 0x90, URZ ;  /* 0x0000009005057890 */ /* 0x000fe2000fffe0ff */
[----:B-1----:R-:W-:Y:S01]  /*2750*/  LEA R0, R11, UR37, 0x3 ;  /* 0x000000250b007c11 */ /* 0x002fe2000f8e18ff */
[----:B------:R-:W-:Y:S01]  /*2760*/  UIADD3 UR4, UPT, UPT, UR4, 0x120, URZ ;  /* 0x0000012004047890 */ /* 0x000fe2000fffe0ff */
[----:B------:R1:W-:Y:S01]  /*2770*/  @!P2 SYNCS.ARRIVE.TRANS64.RED RZ, [R3+URZ], R4 ;  /* 0x0000000403ffa9a7 */ /* 0x0003e200080004ff */
[----:B------:R-:W-:Y:S01]  /*2780*/  UIADD3 UR6, UPT, UPT, UR6, 0x1, URZ ;  /* 0x0000000106067890 */ /* 0x000fe2000fffe0ff */
[----:B------:R-:W-:-:S03]  /*2790*/  VIADD R8, R8, 0x1 ;  /* 0x0000000108087836 */ /* 0x000fc60000000000 */
[----:B------:R-:W-:Y:S02]  /*27a0*/  UISETP.NE.AND UP0, UPT, UR6, 0x2, UPT ;  /* 0x000000020600788c */ /* 0x000fe4000bf05270 */
[----:B------:R-:W-:Y:S01]  /*27b0*/  ISETP.NE.AND P0, PT, R8, 0x2, PT ;  /* 0x000000020800780c */ /* 0x000fe20003f05270 */
[----:B------:R-:W-:Y:S06]  /*27c0*/  UGETNEXTWORKID.BROADCAST [UR4], [UR5] ;  /* 0x00000000040073ca */ /* 0x000fec0008000100 */
[----:B------:R-:W-:Y:S02]  /*27d0*/  USEL UR4, URZ, 0x1, UP0 ;  /* 0x00000001ff047887 */ /* 0x000fe40008000000 */
[----:B------:R-:W-:-:S04]  /*27e0*/  USEL UR6, UR6, URZ, UP0 ;  /* 0x000000ff06067287 */ /* 0x000fc80008000000 */
[----:B------:R-:W-:Y:S02]  /*27f0*/  LOP3.LUT R12, R12, UR4, RZ, 0x3c, !PT ;  /* 0x000000040c0c7c12 */ /* 0x000fe4000f8e3cff */
[----:B-1----:R-:W-:-:S04]  /*2800*/  SHF.L.U32 R4, R10, 0x1f, RZ ;  /* 0x0000001f0a047819 */ /* 0x002fc800000006ff */
[----:B------:R-:W1:Y:S02]  /*2810*/  SYNCS.PHASECHK.TRANS64.TRYWAIT P1, [R0+URZ+0x90], R4 ;  /* 0x00009004000075a7 */ /* 0x000e6400080211ff */
[----:B-1----:R-:W-:Y:S05]  /*2820*/  @!P1 BRA `(.L_x_44) ;  /* 0x0000004800249947 */ /* 0x002fea0003800000 */
.L_x_131:
[C---:B-1----:R-:W-:Y:S01]  /*2830*/  LEA R4, R11.reuse, UR37, 0x4 ;  /* 0x000000250b047c11 */ /* 0x042fe2000f8e20ff */
[----:B------:R-:W-:Y:S01]  /*2840*/  VIADD R0, R0, 0xa0 ;  /* 0x000000a000007836 */ /* 0x000fe20000000000 */
[----:B------:R-:W-:Y:S01]  /*2850*/  SEL R8, R8, RZ, P0 ;  /* 0x000000ff08087207 */ /* 0x000fe20000000000 */
[----:B------:R-:W-:-:S03]  /*2860*/  VIADD R11, R11, 0x1 ;  /* 0x000000010b0b7836 */ /* 0x000fc60000000000 */
[----:B------:R-:W1:Y:S01]  /*2870*/  LDS.128 R4, [R4+0x120] ;  /* 0x0001200004047984 */ /* 0x000e620000000c00 */
[----:B------:R-:W-:Y:S02]  /*2880*/  PRMT R0, RZ, 0x654, R0 ;  /* 0x00000654ff007816 */ /* 0x000fe40000000000 */
[C---:B------:R-:W-:Y:S01]  /*2890*/  ISETP.NE.AND P1, PT, R11.reuse, 0x2, PT ;  /* 0x000000020b00780c */ /* 0x040fe20003f25270 */
[----:B------:R-:W-:Y:S01]  /*28a0*/  @!PT LDS RZ, [RZ] ;  /* 0x00000000fffff984 */ /* 0x000fe20000000800 */
[----:B------:R-:W-:Y:S01]  /*28b0*/  @!PT LDS RZ, [RZ] ;  /* 0x00000000fffff984 */ /* 0x000fe20000000800 */
[----:B------:R-:W-:Y:S01]  /*28c0*/  @!PT LDS RZ, [RZ] ;  /* 0x00000000fffff984 */ /* 0x000fe20000000800 */
[----:B------:R-:W-:Y:S01]  /*28d0*/  @!PT LDS RZ, [RZ] ;  /* 0x00000000fffff984 */ /* 0x000fe20000000800 */
[----:B------:R2:W-:Y:S06]  /*28e0*/  MEMBAR.ALL.CTA ;  /* 0x0000000000007992 */ /* 0x0005ec0000008000 */
[----:B--2---:R-:W2:Y:S01]  /*28f0*/  FENCE.VIEW.ASYNC.S ;  /* 0x00000000000073c6 */ /* 0x004ea20000000000 */
[----:B------:R-:W-:Y:S01]  /*2900*/  SEL R11, R11, RZ, P1 ;  /* 0x000000ff0b0b7207 */ /* 0x000fe20000800000 */
[----:B--2---:R2:W-:Y:S01]  /*2910*/  SYNCS.ARRIVE.TRANS64.RED.A1T0 RZ, [R0+URZ], RZ ;  /* 0x000000ff00ff79a7 */ /* 0x0045e200081004ff */
[----:B-1----:R-:W-:-:S02]  /*2920*/  LOP3.LUT P3, RZ, R6, 0x1, RZ, 0xc0, !PT ;  /* 0x0000000106ff7812 */ /* 0x002fc4000786c0ff */
[----:B------:R-:W-:-:S04]  /*2930*/  SEL R4, RZ, 0x1, P1 ;  /* 0x00000001ff047807 */ /* 0x000fc80000800000 */
[----:B------:R-:W-:Y:S02]  /*2940*/  LOP3.LUT R10, R10, R4, RZ, 0x3c, !PT ;  /* 0x000000040a0a7212 */ /* 0x000fe400078e3cff */
[----:B--2---:R-:W-:-:S04]  /*2950*/  SEL R0, RZ, 0x1, P0 ;  /* 0x00000001ff007807 */ /* 0x004fc80000000000 */
[----:B------:R-:W-:Y:S01]  /*2960*/  LOP3.LUT R9, R9, R0, RZ, 0x3c, !PT ;  /* 0x0000000009097212 */ /* 0x000fe200078e3cff */
[----:B------:R-:W-:Y:S06]  /*2970*/  @P3 BRA `(.L_x_45) ;  /* 0xfffffffc002c3947 */ /* 0x000fec000383ffff */
[----:B------:R-:W-:Y:S01]  /*2980*/  ULEA UR5, UR6, UR37, 0x3 ;  /* 0x0000002506057291 */ /* 0x000fe2000f8e18ff */
[----:B------:R-:W-:-:S08]  /*2990*/  SHF.L.U32 R2, R12, 0x1f, RZ ;  /* 0x0000001f0c027819 */ /* 0x000fd000000006ff */
[----:B------:R-:W1:Y:S02]  /*29a0*/  SYNCS.PHASECHK.TRANS64 P0, [UR5+0xa0], R2 ;  /* 0x0000a002ff0075a7 */ /* 0x000e640008001005 */
[----:B-1----:R-:W-:Y:S05]  /*29b0*/  @P0 BRA `(.L_x_46) ;  /* 0x0000000000080947 */ /* 0x002fea0003800000 */
[----:B------:R-:W1:Y:S02]  /*29c0*/  SYNCS.PHASECHK.TRANS64.TRYWAIT P0, [UR5+0xa0], R2 ;  /* 0x0000a002ff0075a7 */ /* 0x000e640008001105 */
[----:B-1----:R-:W-:Y:S05]  /*29d0*/  @!P0 BRA `(.L_x_47) ;  /* 0x0000004400cc8947 */ /* 0x002fea0003800000 */
.L_x_46:
[----:B------:R-:W-:-:S04]  /*29e0*/  UIADD3 UR4, UPT, UPT, UR6, 0x1, URZ ;  /* 0x0000000106047890 */ /* 0x000fc8000fffe0ff */
[----:B------:R-:W-:-:S04]  /*29f0*/  UISETP.NE.AND UP0, UPT, UR4, 0x2, UPT ;  /* 0x000000020400788c */ /* 0x000fc8000bf05270 */
[----:B------:R-:W-:Y:S02]  /*2a00*/  USEL UR7, URZ, 0x1, UP0 ;  /* 0x00000001ff077887 */ /* 0x000fe40008000000 */
[----:B------:R-:W-:-:S04]  /*2a10*/  USEL UR4, UR4, URZ, UP0 ;  /* 0x000000ff04047287 */ /* 0x000fc80008000000 */
[----:B------:R-:W-:Y:S01]  /*2a20*/  ULEA UR4, UR4, UR37, 0x3 ;  /* 0x0000002504047291 */ /* 0x000fe2000f8e18ff */
[----:B-1----:R-:W-:-:S04]  /*2a30*/  LOP3.LUT R2, R12, UR7, RZ, 0x3c, !PT ;  /* 0x000000070c027c12 */ /* 0x002fc8000f8e3cff */
[----:B------:R-:W-:-:S04]  /*2a40*/  SHF.L.U32 R0, R2, 0x1f, RZ ;  /* 0x0000001f02007819 */ /* 0x000fc800000006ff */
[----:B------:R-:W1:Y:S02]  /*2a50*/  SYNCS.PHASECHK.TRANS64 P0, [UR4+0xa0], R0 ;  /* 0x0000a000ff0075a7 */ /* 0x000e640008001004 */
[----:B-1----:R-:W-:Y:S05]  /*2a60*/  @P0 EXIT ;  /* 0x000000000000094d */ /* 0x002fea0003800000 */
[----:B------:R-:W-:Y:S02]  /*2a70*/  SHF.L.U32 R2, R2, 0x1f, RZ ;  /* 0x0000001f02027819 */ /* 0x000fe400000006ff */
[----:B------:R-:W-:-:S07]  /*2a80*/  MOV R0, UR4 ;  /* 0x0000000400007c02 */ /* 0x000fce0008000f00 */
.L_x_48:
[----:B-1----:R1:W2:Y:S02]  /*2a90*/  SYNCS.PHASECHK.TRANS64.TRYWAIT P0, [R0+URZ+0xa0], R2 ;  /* 0x0000a002000075a7 */ /* 0x0022a400080011ff */
[----:B--2---:R-:W-:Y:S05]  /*2aa0*/  @!P0 NANOSLEEP.SYNCS 0x989680 ;  /* 0x009896800000895d */ /* 0x004fea0003900000 */
[----:B------:R-:W2:Y:S02]  /*2ab0*/  @!P0 SYNCS.PHASECHK.TRANS64 P0, [R0+URZ+0xa0], R2 ;  /* 0x0000a002000085a7 */ /* 0x000ea400080010ff */
[----:B--2---:R-:W-:Y:S05]  /*2ac0*/  @P0 EXIT ;  /* 0x000000000000094d */ /* 0x004fea0003800000 */
[----:B------:R-:W-:Y:S05]  /*2ad0*/  BRA `(.L_x_48) ;  /* 0xfffffffc00ec7947 */ /* 0x000fea000383ffff */
.L_x_41:
[----:B------:R-:W-:-:S09]  /*2ae0*/  UISETP.NE.AND UP1, UPT, UR8, URZ, UPT ;  /* 0x000000ff0800728c */ /* 0x000fd2000bf25270 */
[----:B------:R-:W-:Y:S05]  /*2af0*/  BRA.U UP1, `(.L_x_49) ;  /* 0x0000000d01947547 */ /* 0x000fea000b800000 */
[----:B------:R-:W-:Y:S01]  /*2b00*/  UMOV UR4, 0x40 ;  /* 0x0000004000047882 */ /* 0x000fe20000000000 */
[----:B------:R-:W-:Y:S01]  /*2b10*/  NOP ;  /* 0x0000000000007918 */ /* 0x000fe20000000000 */
[----:B------:R-:W-:Y:S01]  /*2b20*/  ULEA UR4, UR37, UR4, 0x18 ;  /* 0x0000000425047291 */ /* 0x000fe2000f8ec0ff */
[----:B------:R-:W-:Y:S02]  /*2b30*/  UMOV UR5, 0x400 ;  /* 0x0000040000057882 */ /* 0x000fe40000000000 */
[----:B------:R-:W-:-:S06]  /*2b40*/  ULEA UR37, UR37, UR5, 0x18 ;  /* 0x0000000525257291 */ /* 0x000fcc000f8ec0ff */
[----:B------:R-:W1:Y:S02]  /*2b50*/  LDS.U8 R0, [UR4+0x1c] ;  /* 0x00001c04ff007984 */ /* 0x000e640008000000 */
[----:B-1----:R-:W-:-:S13]  /*2b60*/  ISETP.NE.AND P0, PT, R0, RZ, PT ;  /* 0x000000ff0000720c */ /* 0x002fda0003f05270 */
[----:B------:R-:W-:Y:S05]  /*2b70*/  @P0 BRA `(.L_x_50) ;  /* 0x0000000000580947 */ /* 0x000fea0003800000 */
[----:B------:R-:W-:-:S13]  /*2b80*/  ELECT P0, URZ, PT ;  /* 0x0000000000ff782f */ /* 0x000fda0003800000 */
[----:B------:R-:W-:Y:S05]  /*2b90*/  @!P0 BRA `(.L_x_51) ;  /* 0x0000000000608947 */ /* 0x000fea0003800000 */
[----:B------:R-:W-:Y:S01]  /*2ba0*/  UMOV UR5, 0x10 ;  /* 0x0000001000057882 */ /* 0x000fe20000000000 */
[----:B------:R-:W-:Y:S01]  /*2bb0*/  HFMA2 R0, -RZ, RZ, 0, 5.9604644775390625e-08 ;  /* 0x00000001ff007431 */ /* 0x000fe200000001ff */
[----:B------:R-:W-:-:S03]  /*2bc0*/  MOV R2, 0xffff ;  /* 0x0000ffff00027802 */ /* 0x000fc60000000f00 */
[----:B------:R-:W-:Y:S04]  /*2bd0*/  DEPBAR.LE SB1, 0x36 ;  /* 0x00009d800000791a */ /* 0x000fe80000000000 */
[----:B------:R-:W1:Y:S02]  /*2be0*/  UTCATOMSWS.FIND_AND_SET.ALIGN UP0, UR5, UR5 ;  /* 0x00000005000575e3 */ /* 0x000e640008000800 */
[----:B-1----:R-:W-:Y:S01]  /*2bf0*/  MOV R3, UR5 ;  /* 0x0000000500037c02 */ /* 0x002fe20008000f00 */
[----:B------:R-:W-:Y:S06]  /*2c00*/  BRA.U UP0, `(.L_x_52) ;  /* 0x0000000100187547 */ /* 0x000fec000b800000 */
.L_x_53:
[----:B------:R-:W-:Y:S05]  /*2c10*/  NANOSLEEP 0x64 ;  /* 0x000000640000795d */ /* 0x000fea0003800000 */
[----:B------:R-:W-:-:S05]  /*2c20*/  UMOV UR5, 0x10 ;  /* 0x0000001000057882 */ /* 0x000fca0000000000 */
[----:B------:R-:W-:Y:S04]  /*2c30*/  DEPBAR.LE SB1, 0x36 ;  /* 0x00009d800000791a */ /* 0x000fe80000000000 */
[----:B------:R-:W1:Y:S02]  /*2c40*/  UTCATOMSWS.FIND_AND_SET.ALIGN UP0, UR5, UR5 ;  /* 0x00000005000575e3 */ /* 0x000e640008000800 */
[----:B-1----:R-:W-:Y:S01]  /*2c50*/  MOV R3, UR5 ;  /* 0x0000000500037c02 */ /* 0x002fe20008000f00 */
[----:B------:R-:W-:Y:S05]  /*2c60*/  BRA.U !UP0, `(.L_x_53) ;  /* 0xfffffffd08e87547 */ /* 0x000fea000b83ffff */
.L_x_52:
[-C--:B------:R-:W-:Y:S02]  /*2c70*/  SHF.L.U32 R2, R2, R3.reuse, RZ ;  /* 0x0000000302027219 */ /* 0x080fe400000006ff */
[----:B------:R-:W-:Y:S01]  /*2c80*/  SHF.L.U32 R0, R0, R3, RZ ;  /* 0x0000000300007219 */ /* 0x000fe200000006ff */
[----:B------:R-:W-:Y:S02]  /*2c90*/  IMAD.SHL.U32 R3, R3, 0x20, RZ ;  /* 0x0000002003037824 */ /* 0x000fe400078e00ff */
[----:B------:R1:W-:Y:S04]  /*2ca0*/  ATOMS.OR RZ, [UR4+0x14], R2 ;  /* 0x00001402ffff798c */ /* 0x0003e8000b000004 */
[----:B------:R1:W-:Y:S04]  /*2cb0*/  ATOMS.OR RZ, [UR4+0x18], R0 ;  /* 0x00001800ffff798c */ /* 0x0003e8000b000004 */
[----:B------:R1:W-:Y:S01]  /*2cc0*/  STS [UR37+0x140], R3 ;  /* 0x00014003ff007988 */ /* 0x0003e20008000825 */
[----:B------:R-:W-:Y:S05]  /*2cd0*/  BRA `(.L_x_51) ;  /* 0x0000000000107947 */ /* 0x000fea0003800000 */
.L_x_50:
[----:B------:R-:W-:Y:S02]  /*2ce0*/  MOV R0, 0xffffffff ;  /* 0xffffffff00007802 */ /* 0x000fe40000000f00 */
[----:B------:R-:W-:-:S03]  /*2cf0*/  MOV R2, 0x2d20 ;  /* 0x00002d2000027802 */ /* 0x000fc60000000f00 */
[----:B------:R1:W-:Y:S04]  /*2d00*/  STS [UR37+0x140], R0 ;  /* 0x00014000ff007988 */ /* 0x0003e80008000825 */
[----:B-1-3-5:R-:W-:Y:S05]  /*2d10*/  CALL.REL.NOINC `($__internal_1_$__cuda_sm10x_tcgen05_guardrail_trap_phase_invalid_during_alloc) ;  /* 0x0000004800a07944 */ /* 0x02afea0003c00000 */
.L_x_51:
[----:B------:R-:W-:Y:S05]  /*2d20*/  WARPSYNC.ALL ;  /* 0x0000000000007948 */ /* 0x000fea0003800000 */
[----:B------:R-:W2:Y:S01]  /*2d30*/  S2UR UR6, SR_CgaCtaId ;  /* 0x00000000000679c3 */ /* 0x000ea20000008800 */
[----:B------:R-:W-:Y:S01]  /*2d40*/  UMOV UR4, 0x400 ;  /* 0x0000040000047882 */ /* 0x000fe20000000000 */
[----:B------:R-:W-:-:S06]  /*2d50*/  NOP ;  /* 0x0000000000007918 */ /* 0x000fcc0000000000 */
[----:B------:R-:W-:Y:S06]  /*2d60*/  BAR.ARV 0x6, 0xa0 ;  /* 0x0182800000007b1d */ /* 0x000fec0000002000 */
[----:B------:R-:W4:Y:S01]  /*2d70*/  LDCU UR7, c[0x0][0x38c] ;  /* 0x00007180ff0777ac */ /* 0x000f220008000800 */
[----:B------:R-:W-:Y:S01]  /*2d80*/  IMAD.MOV.U32 R11, RZ, RZ, 0x1 ;  /* 0x00000001ff0b7424 */ /* 0x000fe200078e00ff */
[----:B------:R-:W-:Y:S01]  /*2d90*/  CS2R R8, SRZ ;  /* 0x0000000000087805 */ /* 0x000fe2000001ff00 */
[----:B------:R-:W-:Y:S01]  /*2da0*/  IMAD.MOV.U32 R10, RZ, RZ, RZ ;  /* 0x000000ffff0a7224 */ /* 0x000fe200078e00ff */
[----:B------:R-:W-:Y:S01]  /*2db0*/  UMOV UR18, URZ ;  /* 0x000000ff00127c82 */ /* 0x000fe20008000000 */
[----:B------:R-:W-:Y:S01]  /*2dc0*/  UMOV UR17, URZ ;  /* 0x000000ff00117c82 */ /* 0x000fe20008000000 */
[----:B------:R-:W-:Y:S01]  /*2dd0*/  UMOV UR22, 0x0 ;  /* 0x0000000000167882 */ /* 0x000fe20000000000 */
[----:B------:R-:W-:Y:S01]  /*2de0*/  UMOV UR23, 0x4100490 ;  /* 0x0410049000177882 */ /* 0x000fe20000000000 */
[----:B------:R-:W-:Y:S01]  /*2df0*/  UMOV UR20, 0x0 ;  /* 0x0000000000147882 */ /* 0x000fe20000000000 */
[----:B------:R-:W-:Y:S01]  /*2e00*/  UMOV UR21, 0x4100490 ;  /* 0x0410049000157882 */ /* 0x000fe20000000000 */
[----:B--2---:R-:W-:Y:S01]  /*2e10*/  ULEA UR6, UR6, UR4, 0x18 ;  /* 0x0000000406067291 */ /* 0x004fe2000f8ec0ff */
[----:B------:R-:W2:Y:S03]  /*2e20*/  LDCU UR4, c[0x0][0x38c] ;  /* 0x00007180ff0477ac */ /* 0x000ea60008000800 */
[----:B------:R-:W-:-:S02]  /*2e30*/  UIADD3 UR11, UPT, UPT, UR6, 0x3400, URZ ;  /* 0x00003400060b7890 */ /* 0x000fc4000fffe0ff */
[----:B----4-:R-:W-:-:S03]  /*2e40*/  UIADD3 UR7, UPT, UPT, UR7, 0x1f, URZ ;  /* 0x0000001f07077890 */ /* 0x010fc6000fffe0ff */
[----:B-1----:R-:W1:Y:S01]  /*2e50*/  LDS R0, [UR6+0x140] ;  /* 0x00014006ff007984 */ /* 0x002e620008000800 */
[----:B------:R-:W-:Y:S02]  /*2e60*/  UIADD3 UR12, UPT, UPT, UR6, 0x8400, URZ ;  /* 0x00008400060c7890 */ /* 0x000fe4000fffe0ff */
[----:B------:R-:W-:Y:S02]  /*2e70*/  USHF.R.S32.HI UR5, URZ, 0x1f, UR7 ;  /* 0x0000001fff057899 */ /* 0x000fe40008011407 */
[----:B------:R-:W-:Y:S02]  /*2e80*/  USHF.R.U32.HI UR11, URZ, 0x4, UR11 ;  /* 0x00000004ff0b7899 */ /* 0x000fe4000801160b */
[----:B------:R-:W-:Y:S02]  /*2e90*/  ULEA.HI UR5, UR5, UR7, URZ, 0x5 ;  /* 0x0000000705057291 */ /* 0x000fe4000f8f28ff */
[----:B------:R-:W-:Y:S02]  /*2ea0*/  USHF.R.U32.HI UR12, URZ, 0x4, UR12 ;  /* 0x00000004ff0c7899 */ /* 0x000fe4000801160c */
[----:B------:R-:W-:-:S02]  /*2eb0*/  USHF.R.S32.HI UR5, URZ, 0x5, UR5 ;  /* 0x00000005ff057899 */ /* 0x000fc40008011405 */
[----:B------:R-:W-:Y:S02]  /*2ec0*/  ULOP3.LUT UR11, UR11, 0x3fff, URZ, 0xc0, !UPT ;  /* 0x00003fff0b0b7892 */ /* 0x000fe4000f8ec0ff */
[----:B------:R-:W-:Y:S02]  /*2ed0*/  UISETP.LT.AND UP0, UPT, UR5, 0x1, UPT ;  /* 0x000000010500788c */ /* 0x000fe4000bf01270 */
[----:B------:R-:W-:Y:S02]  /*2ee0*/  ULOP3.LUT UR12, UR12, 0x3fff, URZ, 0xc0, !UPT ;  /* 0x00003fff0c0c7892 */ /* 0x000fe4000f8ec0ff */
[----:B------:R-:W-:Y:S02]  /*2ef0*/  USEL UR10, UR5, 0x1, !UP0 ;  /* 0x00000001050a7887 */ /* 0x000fe4000c000000 */
[----:B------:R-:W-:Y:S02]  /*2f00*/  ULOP3.LUT UR11, UR11, 0x10000, URZ, 0xfc, !UPT ;  /* 0x000100000b0b7892 */ /* 0x000fe4000f8efcff */
[----:B------:R-:W-:-:S02]  /*2f10*/  ULOP3.LUT UR12, UR12, 0x10000, URZ, 0xfc, !UPT ;  /* 0x000100000c0c7892 */ /* 0x000fc4000f8efcff */
[----:B------:R-:W-:Y:S02]  /*2f20*/  UIADD3 UR10, UPT, UPT, -UR10, URZ, URZ ;  /* 0x000000ff0a0a7290 */ /* 0x000fe4000fffe1ff */
[----:B--2---:R-:W-:Y:S01]  /*2f30*/  UISETP.GE.AND UP3, UPT, UR4, 0x1, UPT ;  /* 0x000000010400788c */ /* 0x004fe2000bf66270 */
[----:B-1----:R-:W-:-:S15]  /*2f40*/  R2UR UR19, R0 ;  /* 0x00000000001372ca */ /* 0x002fde00000e0000 */
.L_x_60:
[----:B------:R-:W-:Y:S02]  /*2f50*/  LEA R0, R10, UR6, 0x3 ;  /* 0x000000060a007c11 */ /* 0x000fe4000f8e18ff */
[----:B------:R-:W-:Y:S02]  /*2f60*/  SHF.L.U32 R2, R9, 0x1f, RZ ;  /* 0x0000001f09027819 */ /* 0x000fe400000006ff */
[----:B------:R-:W-:Y:S01]  /*2f70*/  PLOP3.LUT P0, PT, PT, PT, UP3, 0x80, 0x8 ;  /* 0x000000000008781c */ /* 0x000fe20003f0f038 */
[----:B------:R-:W-:Y:S01]  /*2f80*/  VIADD R3, R0, 0xa0 ;  /* 0x000000a000037836 */ /* 0x000fe20000000000 */
[----:B-1----:R-:W1:Y:S02]  /*2f90*/  SYNCS.PHASECHK.TRANS64.TRYWAIT P1, [R0+URZ+0x90], R2 ;  /* 0x00009002000075a7 */ /* 0x002e6400080211ff */
[----:B-1--4-:R-:W-:Y:S09]  /*2fa0*/  @!P1 BRA `(.L_x_54) ;  /* 0x0000004000709947 */ /* 0x012ff20003800000 */
.L_x_133:
[----:B------:R-:W-:Y:S01]  /*2fb0*/  LEA R4, R10, UR6, 0x4 ;  /* 0x000000060a047c11 */ /* 0x000fe2000f8e20ff */
[----:B------:R-:W-:Y:S01]  /*2fc0*/  @UP3 ULEA UR4, UR17, UR6, 0x3 ;  /* 0x0000000611043291 */ /* 0x000fe2000f8e18ff */
[----:B------:R-:W-:Y:S01]  /*2fd0*/  PLOP3.LUT P2, PT, PT, PT, PT, 0x80, 0x8 ;  /* 0x000000000008781c */ /* 0x000fe20003f4f070 */
[----:B------:R-:W-:Y:S01]  /*2fe0*/  ULEA UR8, UR18, UR6, 0x3 ;  /* 0x0000000612087291 */ /* 0x000fe2000f8e18ff */
[----:B------:R-:W-:Y:S02]  /*2ff0*/  PRMT R3, RZ, 0x654, R3 ;  /* 0x00000654ff037816 */ /* 0x000fe40000000003 */
[----:B------:R-:W2:Y:S01]  /*3000*/  LDS.128 R4, [R4+0x120] ;  /* 0x0001200004047984 */ /* 0x000ea20000000c00 */
[----:B-1----:R-:W-:Y:S02]  /*3010*/  @P0 SHF.L.U32 R2, R8, 0x1f, RZ ;  /* 0x0000001f08020819 */ /* 0x002fe400000006ff */
[----:B------:R-:W-:Y:S01]  /*3020*/  SHF.L.U32 R0, R11, 0x1f, RZ ;  /* 0x0000001f0b007819 */ /* 0x000fe200000006ff */
[----:B------:R-:W-:Y:S01]  /*3030*/  @!PT LDS RZ, [RZ] ;  /* 0x00000000fffff984 */ /* 0x000fe20000000800 */
[----:B------:R-:W-:Y:S01]  /*3040*/  @!PT LDS RZ, [RZ] ;  /* 0x00000000fffff984 */ /* 0x000fe20000000800 */
[----:B------:R-:W-:Y:S01]  /*3050*/  @!PT LDS RZ, [RZ] ;  /* 0x00000000fffff984 */ /* 0x000fe20000000800 */
[----:B------:R-:W-:Y:S01]  /*3060*/  @!PT LDS RZ, [RZ] ;  /* 0x00000000fffff984 */ /* 0x000fe20000000800 */
[----:B------:R1:W-:Y:S06]  /*3070*/  MEMBAR.ALL.CTA ;  /* 0x0000000000007992 */ /* 0x0003ec0000008000 */
[----:B-1----:R-:W1:Y:S02]  /*3080*/  FENCE.VIEW.ASYNC.S ;  /* 0x00000000000073c6 */ /* 0x002e640000000000 */
[----:B-1----:R1:W-:Y:S01]  /*3090*/  SYNCS.ARRIVE.TRANS64.RED.A1T0 RZ, [R3+URZ], RZ ;  /* 0x000000ff03ff79a7 */ /* 0x0023e200081004ff */
[----:B------:R1:W4:Y:S01]  /*30a0*/  @P0 SYNCS.PHASECHK.TRANS64.TRYWAIT P2, [UR4], R2 ;  /* 0x00000002ff0005a7 */ /* 0x0003220008041104 */
[----:B------:R-:W-:Y:S01]  /*30b0*/  ULEA.HI UR4, UR18, UR18, URZ, 0x1 ;  /* 0x0000001212047291 */ /* 0x000fe2000f8f08ff */
[----:B--2---:R-:W-:-:S03]  /*30c0*/  LOP3.LUT P1, RZ, R6, 0x1, RZ, 0xc0, !PT ;  /* 0x0000000106ff7812 */ /* 0x004fc6000782c0ff */
[----:B------:R-:W-:Y:S02]  /*30d0*/  USHF.L.U32 UR9, UR4, 0x5, URZ ;  /* 0x0000000504097899 */ /* 0x000fe400080006ff */
[----:B------:R-:W-:Y:S02]  /*30e0*/  ULOP3.LUT UR4, UR4, 0xffe, URZ, 0xc0, !UPT ;  /* 0x00000ffe04047892 */ /* 0x000fe4000f8ec0ff */
[----:B------:R-:W-:Y:S02]  /*30f0*/  ULOP3.LUT UR9, UR9, 0xffffffc0, URZ, 0xc0, !UPT ;  /* 0xffffffc009097892 */ /* 0x000fe4000f8ec0ff */
[----:B------:R-:W-:Y:S02]  /*3100*/  UIADD3 UR4, UPT, UPT, -UR4, UR18, URZ ;  /* 0x0000001204047290 */ /* 0x000fe4000fffe1ff */
[----:B------:R-:W-:Y:S01]  /*3110*/  UIADD3 UR9, UPT, UPT, UR19, UR9, URZ ;  /* 0x0000000913097290 */ /* 0x000fe2000fffe0ff */
[----:B------:R-:W2:Y:S03]  /*3120*/  SYNCS.PHASECHK.TRANS64.TRYWAIT P0, [UR8+0xd0], R0 ;  /* 0x0000d000ff0075a7 */ /* 0x000ea60008001108 */
[----:B------:R-:W-:Y:S01]  /*3130*/  ULEA UR9, UR4, UR9, 0x14 ;  /* 0x0000000904097291 */ /* 0x000fe2000f8ea0ff */
[----:B-12-4-:R-:W-:Y:S11]  /*3140*/  @!P0 BRA `(.L_x_55) ;  /* 0x00000040001c8947 */ /* 0x016ff60003800000 */
.L_x_135:
[----:B------:R-:W-:Y:S01]  /*3150*/  IADD3 R10, PT, PT, R10, 0x1, RZ ;  /* 0x000000010a0a7810 */ /* 0x000fe20007ffe0ff */
[----:B------:R-:W-:Y:S06]  /*3160*/  BRA.U !UP3, `(.L_x_56) ;  /* 0x000000010b987547 */ /* 0x000fec000b800000 */
[----:B------:R-:W-:Y:S01]  /*3170*/  UPLOP3.LUT UP4, UPT, UPT, UPT, UPT, 0x40, 0x4 ;  /* 0x000000000004789c */ /* 0x000fe20003f8e870 */
[----:B------:R-:W-:Y:S01]  /*3180*/  UMOV UR16, UR10 ;  /* 0x0000000a00107c82 */ /* 0x000fe20008000000 */
[----:B------:R-:W-:Y:S01]  /*3190*/  UMOV UR15, UR5 ;  /* 0x00000005000f7c82 */ /* 0x000fe20008000000 */
[----:B------:R-:W-:-:S08]  /*31a0*/  UMOV UR14, UR17 ;  /* 0x00000011000e7c82 */ /* 0x000fd00008000000 */
.L_x_59:
[----:B------:R-:W-:Y:S02]  /*31b0*/  UIADD3 UR16, UPT, UPT, UR16, 0x1, URZ ;  /* 0x0000000110107890 */ /* 0x000fe4000fffe0ff */
[----:B--2---:R-:W-:Y:S02]  /*31c0*/  ULEA UR7, UR14, UR6, 0x3 ;  /* 0x000000060e077291 */ /* 0x004fe4000f8e18ff */
[----:B------:R-:W-:Y:S01]  /*31d0*/  UISETP.NE.AND UP0, UPT, UR16, URZ, UPT ;  /* 0x000000ff1000728c */ /* 0x000fe2000bf05270 */
[----:B----4-:R-:W-:Y:S10]  /*31e0*/  @P2 BRA `(.L_x_57) ;  /* 0x00000000000c2947 */ /* 0x010ff40003800000 */
[----:B-1----:R-:W-:Y:S04]  /*31f0*/  SHF.L.U32 R2, R8, 0x1f, RZ ;  /* 0x0000001f08027819 */ /* 0x002fe800000006ff */
[----:B------:R-:W1:Y:S02]  /*3200*/  SYNCS.PHASECHK.TRANS64.TRYWAIT P0, [UR7], R2 ;  /* 0x00000002ff0075a7 */ /* 0x000e640008001107 */
[----:B-1----:R-:W-:Y:S05]  /*3210*/  @!P0 BRA `(.L_x_58) ;  /* 0x0000004000008947 */ /* 0x002fea0003800000 */
.L_x_57:
[----:B------:R-:W-:Y:S01]  /*3220*/  UISETP.NE.AND UP1, UPT, UR15, 0x1, UPT ;  /* 0x000000010f00788c */ /* 0x000fe2000bf25270 */
[----:B------:R-:W-:Y:S01]  /*3230*/  PLOP3.LUT P2, PT, PT, PT, PT, 0x80, 0x8 ;  /* 0x000000000008781c */ /* 0x000fe20003f4f070 */
[----:B------:R-:W-:Y:S02]  /*3240*/  UIADD3 UR17, UPT, UPT, UR14, 0x1, URZ ;  /* 0x000000010e117890 */ /* 0x000fe4000fffe0ff */
[----:B------:R-:W-:Y:S02]  /*3250*/  ULEA UR24, UR14, UR12, 0x8 ;  /* 0x0000000c0e187291 */ /* 0x000fe4000f8e40ff */
[----:B------:R-:W-:Y:S01]  /*3260*/  UISETP.NE.AND UP2, UPT, UR17, 0x5, UPT ;  /* 0x000000051100788c */ /* 0x000fe2000bf45270 */
[----:B------:R-:W-:Y:S01]  /*3270*/  PLOP3.LUT P0, PT, PT, PT, UP1, 0x80, 0x8 ;  /* 0x000000000008781c */ /* 0x000fe20003f0f018 */
[----:B------:R-:W-:Y:S02]  /*3280*/  ULEA UR26, UR14, UR11, 0x8 ;  /* 0x0000000b0e1a7291 */ /* 0x000fe4000f8e40ff */
[----:B------:R-:W-:Y:S02]  /*3290*/  USEL UR13, URZ, 0x1, UP2 ;  /* 0x00000001ff0d7887 */ /* 0x000fe40009000000 */
[----:B------:R-:W-:Y:S02]  /*32a0*/  USEL UR17, UR17, URZ, UP2 ;  /* 0x000000ff11117287 */ /* 0x000fe40009000000 */
[----:B------:R-:W-:Y:S02]  /*32b0*/  UIADD3 UR30, UPT, UPT, UR24, 0x2, URZ ;  /* 0x00000002181e7890 */ /* 0x000fe4000fffe0ff */
[----:B------:R-:W-:Y:S01]  /*32c0*/  @UP1 ULEA UR4, UR17, UR6, 0x3 ;  /* 0x0000000611041291 */ /* 0x000fe2000f8e18ff */
[----:B------:R-:W-:Y:S01]  /*32d0*/  LOP3.LUT R8, R8, UR13, RZ, 0x3c, !PT ;  /* 0x0000000d08087c12 */ /* 0x000fe2000f8e3cff */
[----:B------:R-:W-:Y:S02]  /*32e0*/  UIADD3 UR28, UPT, UPT, UR26, 0x2, URZ ;  /* 0x000000021a1c7890 */ /* 0x000fe4000fffe0ff */
[----:B------:R-:W-:Y:S01]  /*32f0*/  UIADD3 UR7, UPT, UPT, UR7, 0x28, URZ ;  /* 0x0000002807077890 */ /* 0x000fe2000fffe0ff */
[----:B-1----:R-:W-:Y:S01]  /*3300*/  @P0 SHF.L.U32 R0, R8, 0x1f, RZ ;  /* 0x0000001f08000819 */ /* 0x002fe200000006ff */
[----:B------:R-:W-:Y:S01]  /*3310*/  UMOV UR25, 0x80004020 ;  /* 0x8000402000197882 */ /* 0x000fe20000000000 */
[----:B------:R-:W-:Y:S01]  /*3320*/  UMOV UR27, 0x80004020 ;  /* 0x80004020001b7882 */ /* 0x000fe20000000000 */
[----:B------:R-:W-:Y:S01]  /*3330*/  UMOV UR31, 0x80004020 ;  /* 0x80004020001f7882 */ /* 0x000fe20000000000 */
[----:B------:R2:W4:Y:S01]  /*3340*/  @P0 SYNCS.PHASECHK.TRANS64.TRYWAIT P2, [UR4], R0 ;  /* 0x00000000ff0005a7 */ /* 0x0005220008041104 */
[----:B------:R-:W-:Y:S01]  /*3350*/  UIADD3 UR15, UPT, UPT, UR15, -0x1, URZ ;  /* 0xffffffff0f0f7890 */ /* 0x000fe2000fffe0ff */
[----:B------:R2:W-:Y:S01]  /*3360*/  UTCHMMA gdesc[UR26], gdesc[UR24], tmem[UR9], tmem[UR22], idesc[UR23], UP4 ;  /* 0x00ff16181a0075ea */ /* 0x0005e2000a000009 */
[----:B------:R-:W-:Y:S01]  /*3370*/  UPLOP3.LUT UP4, UPT, UPT, UPT, UPT, 0x80, 0x8 ;  /* 0x000000000008789c */ /* 0x000fe20003f8f070 */
[----:B------:R-:W-:Y:S01]  /*3380*/  UMOV UR29, 0x80004020 ;  /* 0x80004020001d7882 */ /* 0x000fe20000000000 */
[----:B------:R-:W-:Y:S01]  /*3390*/  UMOV UR14, UR17 ;  /* 0x00000011000e7c82 */ /* 0x000fe20008000000 */
[----:B------:R2:W-:Y:S01]  /*33a0*/  UTCHMMA gdesc[UR28], gdesc[UR30], tmem[UR9], tmem[UR20], idesc[UR21], UPT ;  /* 0x00ff141e1c0075ea */ /* 0x0005e2000b800009 */
[----:B------:R2:W-:Y:S01]  /*33b0*/  UTCBAR [UR7], URZ ;  /* 0x000000ff070073e9 */ /* 0x0005e200080000ff */
[----:B------:R-:W-:Y:S06]  /*33c0*/  BRA.U UP0, `(.L_x_59) ;  /* 0xfffffffd00787547 */ /* 0x000fec000b83ffff */
.L_x_56:
[----:B------:R-:W-:Y:S01]  /*33d0*/  UIADD3 UR18, UPT, UPT, UR18, 0x1, URZ ;  /* 0x0000000112127890 */ /* 0x000fe2000fffe0ff */
[C---:B------:R-:W-:Y:S01]  /*33e0*/  ISETP.NE.AND P0, PT, R10.reuse, 0x2, PT ;  /* 0x000000020a00780c */ /* 0x040fe20003f05270 */
[----:B------:R-:W-:Y:S02]  /*33f0*/  UIADD3 UR8, UPT, UPT, UR8, 0xb0, URZ ;  /* 0x000000b008087890 */ /* 0x000fe4000fffe0ff */
[----:B------:R-:W-:Y:S01]  /*3400*/  UISETP.NE.AND UP0, UPT, UR18, 0x4, UPT ;  /* 0x000000041200788c */ /* 0x000fe2000bf05270 */
[----:B-12---:R-:W-:Y:S02]  /*3410*/  SEL R0, RZ, 0x1, P0 ;  /* 0x00000001ff007807 */ /* 0x006fe40000000000 */
[----:B------:R-:W-:Y:S01]  /*3420*/  SEL R10, R10, RZ, P0 ;  /* 0x000000ff0a0a7207 */ /* 0x000fe20000000000 */
[----:B------:R-:W-:Y:S01]  /*3430*/  USEL UR4, URZ, 0x1, UP0 ;  /* 0x00000001ff047887 */ /* 0x000fe20008000000 */
[----:B------:R-:W-:Y:S01]  /*3440*/  LOP3.LUT R9, R9, R0, RZ, 0x3c, !PT ;  /* 0x0000000009097212 */ /* 0x000fe200078e3cff */
[----:B------:R-:W-:Y:S01]  /*3450*/  USEL UR18, UR18, URZ, UP0 ;  /* 0x000000ff12127287 */ /* 0x000fe20008000000 */
[----:B------:R1:W-:Y:S03]  /*3460*/  UTCBAR [UR8], URZ ;  /* 0x000000ff080073e9 */ /* 0x0003e600080000ff */
[----:B------:R-:W-:Y:S01]  /*3470*/  LOP3.LUT R11, R11, UR4, RZ, 0x3c, !PT ;  /* 0x000000040b0b7c12 */ /* 0x000fe2000f8e3cff */
[----:B------:R-:W-:Y:S07]  /*3480*/  @P1 BRA `(.L_x_60) ;  /* 0xfffffff800b01947 */ /* 0x000fee000383ffff */
[----:B------:R-:W2:Y:S01]  /*3490*/  S2UR UR4, SR_CgaCtaId ;  /* 0x00000000000479c3 */ /* 0x000ea20000008800 */
[----:B------:R-:W-:Y:S01]  /*34a0*/  ELECT P0, URZ, PT ;  /* 0x0000000000ff782f */ /* 0x000fe20003800000 */
[----:B------:R-:W-:Y:S01]  /*34b0*/  IMAD.MOV.U32 R0, RZ, RZ, 0x1 ;  /* 0x00000001ff007424 */ /* 0x000fe200078e00ff */
[----:B------:R-:W-:Y:S01]  /*34c0*/  UIADD3 UR6, UPT, UPT, UR6, 0xd0, URZ ;  /* 0x000000d006067890 */ /* 0x000fe2000fffe0ff */
[----:B------:R-:W-:Y:S01]  /*34d0*/  SHF.L.U32 R2, R11, 0x1f, RZ ;  /* 0x0000001f0b027819 */ /* 0x000fe200000006ff */
[----:B------:R-:W-:-:S03]  /*34e0*/  UMOV UR5, 0x40 ;  /* 0x0000004000057882 */ /* 0x000fc60000000000 */
[----:B------:R-:W-:Y:S01]  /*34f0*/  UVIRTCOUNT.DEALLOC.SMPOOL 0x80 ;  /* 0x000000800000784c */ /* 0x000fe20000000000 */
[----:B--2---:R-:W-:Y:S02]  /*3500*/  ULEA UR4, UR4, UR5, 0x18 ;  /* 0x0000000504047291 */ /* 0x004fe4000f8ec0ff */
[----:B------:R-:W-:-:S07]  /*3510*/  ULEA UR5, UR18, UR6, 0x3 ;  /* 0x0000000612057291 */ /* 0x000fce000f8e18ff */
[----:B------:R2:W-:Y:S02]  /*3520*/  @P0 STS.U8 [UR4+0x1c], R0 ;  /* 0x00001c00ff000988 */ /* 0x0005e40008000004 */
[----:B------:R-:W3:Y:S02]  /*3530*/  SYNCS.PHASECHK.TRANS64.TRYWAIT P0, [UR5], R2 ;  /* 0x00000002ff0075a7 */ /* 0x000ee40008001105 */
[----:B--23--:R-:W-:Y:S05]  /*3540*/  @!P0 BRA `(.L_x_61) ;  /* 0x0000003c004c8947 */ /* 0x00cfea0003800000 */
.L_x_138:
[----:B------:R-:W-:-:S04]  /*3550*/  UIADD3 UR7, UPT, UPT, UR18, 0x1, URZ ;  /* 0x0000000112077890 */ /* 0x000fc8000fffe0ff */
[----:B------:R-:W-:-:S04]  /*3560*/  UISETP.NE.AND UP0, UPT, UR7, 0x4, UPT ;  /* 0x000000040700788c */ /* 0x000fc8000bf05270 */
[----:B-1----:R-:W-:Y:S02]  /*3570*/  USEL UR8, URZ, 0x1, UP0 ;  /* 0x00000001ff087887 */ /* 0x002fe40008000000 */
[----:B------:R-:W-:-:S04]  /*3580*/  USEL UR7, UR7, URZ, UP0 ;  /* 0x000000ff07077287 */ /* 0x000fc80008000000 */
[----:B------:R-:W-:Y:S01]  /*3590*/  ULEA UR5, UR7, UR6, 0x3 ;  /* 0x0000000607057291 */ /* 0x000fe2000f8e18ff */
[----:B--2---:R-:W-:-:S04]  /*35a0*/  LOP3.LUT R2, R11, UR8, RZ, 0x3c, !PT ;  /* 0x000000080b027c12 */ /* 0x004fc8000f8e3cff */
[----:B------:R-:W-:-:S04]  /*35b0*/  SHF.L.U32 R3, R2, 0x1f, RZ ;  /* 0x0000001f02037819 */ /* 0x000fc800000006ff */
[----:B------:R-:W1:Y:S02]  /*35c0*/  SYNCS.PHASECHK.TRANS64.TRYWAIT P0, [UR5], R3 ;  /* 0x00000003ff0075a7 */ /* 0x000e640008001105 */
[----:B-1----:R-:W-:Y:S05]  /*35d0*/  @!P0 BRA `(.L_x_62) ;  /* 0x0000003c00408947 */ /* 0x002fea0003800000 */
.L_x_140:
        /* <DEDUP_REMOVED lines=9> */
.L_x_142:
[----:B------:R-:W-:-:S04]  /*3670*/  UIADD3 UR7, UPT, UPT, UR7, 0x1, URZ ;  /* 0x0000000107077890 */ /* 0x000fc8000fffe0ff */
[----:B------:R-:W-:-:S04]  /*3680*/  UISETP.NE.AND UP0, UPT, UR7, 0x4, UPT ;  /* 0x000000040700788c */ /* 0x000fc8000bf05270 */
[----:B------:R-:W-:Y:S02]  /*3690*/  USEL UR5, URZ, 0x1, UP0 ;  /* 0x00000001ff057887 */ /* 0x000fe40008000000 */
[----:B------:R-:W-:-:S04]  /*36a0*/  USEL UR7, UR7, URZ, UP0 ;  /* 0x000000ff07077287 */ /* 0x000fc80008000000 */
[----:B------:R-:W-:Y:S01]  /*36b0*/  ULEA UR7, UR7, UR6, 0x3 ;  /* 0x0000000607077291 */ /* 0x000fe2000f8e18ff */
[----:B------:R-:W-:-:S04]  /*36c0*/  LOP3.LUT R2, R2, UR5, RZ, 0x3c, !PT ;  /* 0x0000000502027c12 */ /* 0x000fc8000f8e3cff */
[----:B------:R-:W-:-:S04]  /*36d0*/  SHF.L.U32 R2, R2, 0x1f, RZ ;  /* 0x0000001f02027819 */ /* 0x000fc800000006ff */
[----:B------:R-:W2:Y:S02]  /*36e0*/  SYNCS.PHASECHK.TRANS64.TRYWAIT P0, [UR7], R2 ;  /* 0x00000002ff0075a7 */ /* 0x000ea40008001107 */
[----:B--2---:R-:W-:Y:S05]  /*36f0*/  @!P0 BRA `(.L_x_64) ;  /* 0x0000003c00288947 */ /* 0x004fea0003800000 */
.L_x_144:
[----:B------:R-:W-:Y:S01]  /*3700*/  NOP ;  /* 0x0000000000007918 */ /* 0x000fe20000000000 */
[----:B-1----:R-:W1:Y:S01]  /*3710*/  LDS R0, [UR4+0x14] ;  /* 0x00001404ff007984 */ /* 0x002e620008000800 */
[----:B------:R-:W-:Y:S01]  /*3720*/  ULOP3.LUT UR6, UR19, 0xffff, URZ, 0xc0, !UPT ;  /* 0x0000ffff13067892 */ /* 0x000fe2000f8ec0ff */
[----:B------:R-:W-:Y:S01]  /*3730*/  UMOV UR8, 0xffff ;  /* 0x0000ffff00087882 */ /* 0x000fe20000000000 */
[----:B------:R-:W-:Y:S02]  /*3740*/  UMOV UR5, 0x1 ;  /* 0x0000000100057882 */ /* 0x000fe40000000000 */
[----:B------:R-:W-:-:S04]  /*3750*/  USHF.R.U32.HI UR6, URZ, 0x5, UR6 ;  /* 0x00000005ff067899 */ /* 0x000fc80008011606 */
[----:B------:R-:W-:Y:S02]  /*3760*/  USHF.L.U32 UR8, UR8, UR6, URZ ;  /* 0x0000000608087299 */ /* 0x000fe400080006ff */
[----:B------:R-:W-:-:S04]  /*3770*/  USHF.L.U32 UR5, UR5, UR6, URZ ;  /* 0x0000000605057299 */ /* 0x000fc800080006ff */
[----:B-1----:R-:W-:-:S04]  /*3780*/  LOP3.LUT R0, R0, UR8, RZ, 0xc0, !PT ;  /* 0x0000000800007c12 */ /* 0x002fc8000f8ec0ff */
[----:B------:R-:W-:-:S13]  /*3790*/  ISETP.NE.AND P0, PT, R0, UR8, PT ;  /* 0x0000000800007c0c */ /* 0x000fda000bf05270 */
[----:B------:R-:W-:Y:S05]  /*37a0*/  @P0 BRA `(.L_x_65) ;  /* 0x0000000000580947 */ /* 0x000fea0003800000 */
[----:B------:R-:W1:Y:S02]  /*37b0*/  LDS R0, [UR4+0x18] ;  /* 0x00001804ff007984 */ /* 0x000e640008000800 */
[----:B-1----:R-:W-:-:S04]  /*37c0*/  LOP3.LUT R0, R0, UR5, RZ, 0xc0, !PT ;  /* 0x0000000500007c12 */ /* 0x002fc8000f8ec0ff */
[----:B------:R-:W-:-:S13]  /*37d0*/  ISETP.NE.AND P0, PT, R0, UR5, PT ;  /* 0x0000000500007c0c */ /* 0x000fda000bf05270 */
[----:B------:R-:W-:Y:S05]  /*37e0*/  @P0 BRA `(.L_x_66) ;  /* 0x00000000003c0947 */ /* 0x000fea0003800000 */
[----:B------:R-:W1:Y:S01]  /*37f0*/  S2R R2, SR_LANEID ;  /* 0x0000000000027919 */ /* 0x000e620000000000 */
[----:B------:R-:W-:Y:S01]  /*3800*/  ULOP3.LUT UR8, URZ, UR8, URZ, 0x33, !UPT ;  /* 0x00000008ff087292 */ /* 0x000fe2000f8e33ff */
[----:B------:R-:W-:Y:S02]  /*3810*/  VOTEU.ANY UR7, UPT, PT ;  /* 0x0000000000077886 */ /* 0x000fe400038e0100 */
[----:B------:R-:W-:-:S03]  /*3820*/  UFLO.U32 UR7, UR7 ;  /* 0x00000007000772bd */ /* 0x000fc600080e0000 */
[----:B------:R-:W-:-:S04]  /*3830*/  IMAD.U32 R0, RZ, RZ, UR8 ;  /* 0x00000008ff007e24 */ /* 0x000fc8000f8e00ff */
[----:B------:R2:W3:Y:S02]  /*3840*/  REDUX UR6, R0 ;  /* 0x00000000000673c4 */ /* 0x0004e40000000000 */
[----:B------:R1:W-:Y:S02]  /*3850*/  UTCATOMSWS.AND URZ, UR8 ;  /* 0x0000000800ff79e3 */ /* 0x0003e40008000000 */
[----:B-1----:R-:W-:Y:S02]  /*3860*/  ISETP.EQ.U32.AND P0, PT, R2, UR7, PT ;  /* 0x0000000702007c0c */ /* 0x002fe4000bf02070 */
[----:B--2---:R-:W-:Y:S02]  /*3870*/  LOP3.LUT R0, RZ, UR5, RZ, 0x33, !PT ;  /* 0x00000005ff007c12 */ /* 0x004fe4000f8e33ff */
[----:B---3--:R-:W-:Y:S02]  /*3880*/  MOV R2, UR6 ;  /* 0x0000000600027c02 */ /* 0x008fe40008000f00 */
[----:B------:R-:W1:Y:S07]  /*3890*/  REDUX UR5, R0 ;  /* 0x00000000000573c4 */ /* 0x000e6e0000000000 */
[----:B------:R2:W-:Y:S01]  /*38a0*/  @P0 ATOMS.AND RZ, [UR4+0x14], R2 ;  /* 0x00001402ffff098c */ /* 0x0005e2000a800004 */
[----:B-1----:R-:W-:-:S05]  /*38b0*/  IMAD.U32 R0, RZ, RZ, UR5 ;  /* 0x00000005ff007e24 */ /* 0x002fca000f8e00ff */
[----:B------:R2:W-:Y:S01]  /*38c0*/  @P0 ATOMS.AND RZ, [UR4+0x18], R0 ;  /* 0x00001800ffff098c */ /* 0x0005e2000a800004 */
[----:B------:R-:W-:Y:S05]  /*38d0*/  BRA `(.L_x_67) ;  /* 0x0000000000147947 */ /* 0x000fea0003800000 */
.L_x_66:
[----:B------:R-:W-:Y:S02]  /*38e0*/  MOV R2, 0x3900 ;  /* 0x0000390000027802 */ /* 0x000fe40000000f00 */
[----:B----45:R-:W-:Y:S05]  /*38f0*/  CALL.REL.NOINC `($__internal_0_$__cuda_sm10x_tcgen05_guardrail_trap_col_being_dealloced_not_returned_by_alloc) ;  /* 0x0000003c009c7944 */ /* 0x030fea0003c00000 */
[----:B------:R-:W-:Y:S05]  /*3900*/  BRA `(.L_x_67) ;  /* 0x0000000000087947 */ /* 0x000fea0003800000 */
.L_x_65:
[----:B------:R-:W-:Y:S02]  /*3910*/  MOV R2, 0x3930 ;  /* 0x0000393000027802 */ /* 0x000fe40000000f00 */
[----:B----45:R-:W-:Y:S05]  /*3920*/  CALL.REL.NOINC `($__internal_2_$__cuda_sm10x_tcgen05_guardrail_trap_unallocated_columns_being_dealloced) ;  /* 0x0000003c00a87944 */ /* 0x030fea0003c00000 */
.L_x_67:
[----:B------:R-:W-:Y:S01]  /*3930*/  NOP ;  /* 0x0000000000007918 */ /* 0x000fe20000000000 */
[----:B------:R-:W-:Y:S05]  /*3940*/  EXIT ;  /* 0x000000000000794d */ /* 0x000fea0003800000 */
.L_x_49:
[----:B------:R-:W-:-:S09]  /*3950*/  UISETP.NE.OR UP2, UPT, UR8, 0x3, !UP2 ;  /* 0x000000030800788c */ /* 0x000fd2000d745670 */
[----:B------:R-:W-:Y:S05]  /*3960*/  BRA.U UP2, `(.L_x_68) ;  /* 0x0000000d02ac7547 */ /* 0x000fea000b800000 */
[----:B------:R-:W1:Y:S01]  /*3970*/  LDC R0, c[0x0][0xb30] ;  /* 0x0002cc00ff007b82 */ /* 0x000e620000000800 */
[----:B------:R-:W2:Y:S01]  /*3980*/  LDCU.64 UR8, c[0x0][0x888] ;  /* 0x00011100ff0877ac */ /* 0x000ea20008000a00 */
[----:B------:R-:W-:Y:S01]  /*3990*/  IMAD.MOV.U32 R32, RZ, RZ, 0x1 ;  /* 0x00000001ff207424 */ /* 0x000fe200078e00ff */
[----:B------:R-:W-:Y:S01]  /*39a0*/  CS2R R28, SRZ ;  /* 0x00000000001c7805 */ /* 0x000fe2000001ff00 */
[----:B------:R-:W-:Y:S01]  /*39b0*/  IMAD.MOV.U32 R25, RZ, RZ, 0x1000 ;  /* 0x00001000ff197424 */ /* 0x000fe200078e00ff */
[----:B------:R-:W4:Y:S03]  /*39c0*/  LDCU.64 UR4, c[0x0][0x890] ;  /* 0x00011200ff0477ac */ /* 0x000f260008000a00 */
[----:B------:R-:W3:Y:S01]  /*39d0*/  LDC R24, c[0x0][0x370] ;  /* 0x0000dc00ff187b82 */ /* 0x000ee20000000800 */
[----:B------:R-:W-:Y:S01]  /*39e0*/  UMOV UR7, 0x400 ;  /* 0x0000040000077882 */ /* 0x000fe20000000000 */
[----:B------:R-:W-:-:S02]  /*39f0*/  UPLOP3.LUT UP1, UPT, UPT, UPT, UPT, 0x40, 0x4 ;  /* 0x000000000004789c */ /* 0x000fc40003f2e870 */
[----:B------:R-:W-:Y:S01]  /*3a00*/  ULEA UR7, UR37, UR7, 0x18 ;  /* 0x0000000725077291 */ /* 0x000fe2000f8ec0ff */
[----:B------:R-:W-:-:S03]  /*3a10*/  UMOV UR13, URZ ;  /* 0x000000ff000d7c82 */ /* 0x000fc60008000000 */
[----:B------:R-:W3:Y:S01]  /*3a20*/  LDC R3, c[0x0][0xb0c] ;  /* 0x0002c300ff037b82 */ /* 0x000ee20000000800 */
[----:B--2---:R-:W-:Y:S02]  /*3a30*/  UISETP.NE.U32.AND UP3, UPT, UR8, URZ, UPT ;  /* 0x000000ff0800728c */ /* 0x004fe4000bf65070 */
[----:B----4-:R-:W-:-:S05]  /*3a40*/  UISETP.NE.U32.AND UP4, UPT, UR4, URZ, UPT ;  /* 0x000000ff0400728c */ /* 0x010fca000bf85070 */
[----:B------:R-:W2:Y:S01]  /*3a50*/  LDC R22, c[0x0][0xb20] ;  /* 0x0002c800ff167b82 */ /* 0x000ea20000000800 */
[----:B-1----:R-:W-:Y:S01]  /*3a60*/  ISETP.NE.AND P1, PT, R0, 0x1, PT ;  /* 0x000000010000780c */ /* 0x002fe20003f25270 */
[----:B------:R-:W-:Y:S02]  /*3a70*/  UISETP.NE.AND.EX UP3, UPT, UR9, URZ, UPT, UP3 ;  /* 0x000000ff0900728c */ /* 0x000fe4000bf65330 */
[----:B------:R-:W-:-:S04]  /*3a80*/  UISETP.NE.AND.EX UP4, UPT, UR5, URZ, UPT, UP4 ;  /* 0x000000ff0500728c */ /* 0x000fc8000bf85340 */
[----:B------:R-:W1:Y:S08]  /*3a90*/  LDC.64 R30, c[0x0][0x348] ;  /* 0x0000d200ff1e7b82 */ /* 0x000e700000000a00 */
[----:B------:R-:W4:Y:S08]  /*3aa0*/  LDC.64 R14, c[0x0][0xb10] ;  /* 0x0002c400ff0e7b82 */ /* 0x000f300000000a00 */
[----:B------:R-:W1:Y:S08]  /*3ab0*/  LDC.64 R6, c[0x0][0xb18] ;  /* 0x0002c600ff067b82 */ /* 0x000e700000000a00 */
[----:B------:R-:W1:Y:S08]  /*3ac0*/  LDC.64 R4, c[0x0][0xb28] ;  /* 0x0002ca00ff047b82 */ /* 0x000e700000000a00 */
[----:B--23--:R-:W1:Y:S02]  /*3ad0*/  LDC R23, c[0x0][0x374] ;  /* 0x0000dd00ff177b82 */ /* 0x00ce640000000800 */
.L_x_77:
[C---:B------:R-:W-:Y:S02]  /*3ae0*/  LEA R0, R29.reuse, UR7, 0x3 ;  /* 0x000000071d007c11 */ /* 0x040fe4000f8e18ff */
[----:B------:R-:W-:Y:S02]  /*3af0*/  SHF.L.U32 R2, R28, 0x1f, RZ ;  /* 0x0000001f1c027819 */ /* 0x000fe400000006ff */
[----:B------:R-:W-:Y:S02]  /*3b00*/  LEA R16, R29, UR7, 0x4 ;  /* 0x000000071d107c11 */ /* 0x000fe4000f8e20ff */
[----:B--2---:R-:W2:Y:S02]  /*3b10*/  SYNCS.PHASECHK.TRANS64.TRYWAIT P0, [R0+URZ+0x90], R2 ;  /* 0x00009002000075a7 */ /* 0x004ea400080011ff */
[----:B--2---:R-:W-:Y:S05]  /*3b20*/  @!P0 BRA `(.L_x_69) ;  /* 0x0000003800348947 */ /* 0x004fea0003800000 */
.L_x_145:
[----:B------:R-:W-:Y:S01]  /*3b30*/  ISETP.GE.AND P0, PT, R26, 0x1, PT ;  /* 0x000000011a00780c */ /* 0x000fe20003f06270 */
[----:B------:R-:W3:Y:S01]  /*3b40*/  LDS.128 R16, [R16+0x120] ;  /* 0x0001200010107984 */ /* 0x000ee20000000c00 */
[----:B--2---:R-:W-:Y:S01]  /*3b50*/  VIADD R0, R0, 0xa0 ;  /* 0x000000a000007836 */ /* 0x004fe20000000000 */
[----:B------:R-:W-:Y:S01]  /*3b60*/  @!PT LDS RZ, [RZ] ;  /* 0x00000000fffff984 */ /* 0x000fe20000000800 */
[----:B------:R-:W-:Y:S01]  /*3b70*/  @!PT LDS RZ, [RZ] ;  /* 0x00000000fffff984 */ /* 0x000fe20000000800 */
[----:B------:R-:W-:Y:S01]  /*3b80*/  @!PT LDS RZ, [RZ] ;  /* 0x00000000fffff984 */ /* 0x000fe20000000800 */
[----:B------:R-:W-:Y:S01]  /*3b90*/  @!PT LDS RZ, [RZ] ;  /* 0x00000000fffff984 */ /* 0x000fe20000000800 */
[----:B------:R2:W-:Y:S06]  /*3ba0*/  MEMBAR.ALL.CTA ;  /* 0x0000000000007992 */ /* 0x0005ec0000008000 */
[----:B--2---:R-:W2:Y:S01]  /*3bb0*/  FENCE.VIEW.ASYNC.S ;  /* 0x00000000000073c6 */ /* 0x004ea20000000000 */
[----:B------:R-:W-:Y:S04]  /*3bc0*/  PRMT R0, RZ, 0x654, R0 ;  /* 0x00000654ff007816 */ /* 0x000fe80000000000 */
[----:B--2---:R2:W-:Y:S01]  /*3bd0*/  SYNCS.ARRIVE.TRANS64.RED.A1T0 RZ, [R0+URZ], RZ ;  /* 0x000000ff00ff79a7 */ /* 0x0045e200081004ff */
[----:B---3--:R-:W-:Y:S11]  /*3be0*/  LOP3.LUT P3, RZ, R18, 0x1, RZ, 0xc0, !PT ;  /* 0x0000000112ff7812 */ /* 0x008ff6000786c0ff */
[----:B------:R-:W-:Y:S02]  /*3bf0*/  @!UPT UIADD3 URZ, UPT, UPT, URZ, URZ, URZ ;  /* 0x000000fffffff290 */ /* 0x000fe4000fffe0ff */
[----:B------:R-:W-:Y:S02]  /*3c00*/  @P3 MOV R11, R16 ;  /* 0x00000010000b3202 */ /* 0x000fe40000000f00 */
[----:B------:R-:W-:Y:S01]  /*3c10*/  @P3 LOP3.LUT R10, R17, 0xffff, RZ, 0xc0, !PT ;  /* 0x0000ffff110a3812 */ /* 0x000fe200078ec0ff */
[----:B--2---:R-:W-:Y:S06]  /*3c20*/  @!P0 BRA `(.L_x_70) ;  /* 0x0000000000a48947 */ /* 0x004fec0003800000 */
[-C--:B-1----:R-:W-:Y:S01]  /*3c30*/  IMAD.HI.U32 R0, R23, R7.reuse, RZ ;  /* 0x0000000717007227 */ /* 0x082fe200078e00ff */
[----:B------:R-:W-:Y:S02]  /*3c40*/  ISETP.NE.AND P0, PT, R6, 0x1, PT ;  /* 0x000000010600780c */ /* 0x000fe40003f05270 */
[----:B------:R-:W-:Y:S01]  /*3c50*/  ISETP.NE.AND P2, PT, R26, 0x1, PT ;  /* 0x000000011a00780c */ /* 0x000fe20003f45270 */
[----:B----4-:R-:W-:Y:S01]  /*3c60*/  IMAD.HI.U32 R9, R24, R14, RZ ;  /* 0x0000000e18097227 */ /* 0x010fe200078e00ff */
[----:B------:R-:W-:Y:S02]  /*3c70*/  SHF.R.U32.HI R0, RZ, R22, R0 ;  /* 0x00000016ff007219 */ /* 0x000fe40000011600 */
[----:B------:R-:W-:Y:S01]  /*3c80*/  ISETP.NE.AND P4, PT, R3, 0x1, PT ;  /* 0x000000010300780c */ /* 0x000fe20003f85270 */
[----:B------:R-:W-:Y:S01]  /*3c90*/  IMAD.HI.U32 R13, R10, R7, RZ ;  /* 0x000000070a0d7227 */ /* 0x000fe200078e00ff */
[----:B------:R-:W-:Y:S02]  /*3ca0*/  SHF.R.U32.HI R9, RZ, R15, R9 ;  /* 0x0000000fff097219 */ /* 0x000fe40000011609 */
[----:B------:R-:W-:Y:S01]  /*3cb0*/  SEL R0, R23, R0, !P0 ;  /* 0x0000000017007207 */ /* 0x000fe20004000000 */
[----:B------:R-:W-:Y:S01]  /*3cc0*/  IMAD.HI.U32 R12, R11, R14, RZ ;  /* 0x0000000e0b0c7227 */ /* 0x000fe200078e00ff */
[----:B------:R-:W-:Y:S03]  /*3cd0*/  SEL R9, R24, R9, !P4 ;  /* 0x0000000918097207 */ /* 0x000fe60006000000 */
[-C--:B------:R-:W-:Y:S01]  /*3ce0*/  IMAD.HI.U32 R8, R0, R4.reuse, RZ ;  /* 0x0000000400087227 */ /* 0x080fe200078e00ff */
[----:B------:R-:W-:Y:S03]  /*3cf0*/  SHF.R.U32.HI R12, RZ, R15, R12 ;  /* 0x0000000fff0c7219 */ /* 0x000fe6000001160c */
[----:B------:R-:W-:Y:S01]  /*3d00*/  IMAD.HI.U32 R2, R9, R4, RZ ;  /* 0x0000000409027227 */ /* 0x000fe200078e00ff */
[-C--:B------:R-:W-:Y:S02]  /*3d10*/  @P2 SHF.R.U32.HI R0, RZ, R5.reuse, R8 ;  /* 0x00000005ff002219 */ /* 0x080fe40000011608 */
[----:B------:R-:W-:Y:S02]  /*3d20*/  SHF.R.U32.HI R8, RZ, R22, R13 ;  /* 0x00000016ff087219 */ /* 0x000fe4000001160d */
[----:B------:R-:W-:Y:S01]  /*3d30*/  @P2 SHF.R.U32.HI R9, RZ, R5, R2 ;  /* 0x00000005ff092219 */ /* 0x000fe20000011602 */
[----:B------:R-:W-:Y:S01]  /*3d40*/  IMAD R0, R26, R0, RZ ;  /* 0x000000001a007224 */ /* 0x000fe200078e02ff */
[----:B------:R-:W-:Y:S02]  /*3d50*/  SEL R8, R10, R8, !P0 ;  /* 0x000000080a087207 */ /* 0x000fe40004000000 */
[----:B------:R-:W-:Y:S01]  /*3d60*/  SEL R2, R11, R12, !P4 ;  /* 0x0000000c0b027207 */ /* 0x000fe20006000000 */
[----:B------:R-:W-:Y:S01]  /*3d70*/  IMAD R12, R26, R9, RZ ;  /* 0x000000091a0c7224 */ /* 0x000fe200078e02ff */
[C---:B------:R-:W-:Y:S01]  /*3d80*/  ISETP.GE.AND P0, PT, R8.reuse, R0, PT ;  /* 0x000000000800720c */ /* 0x040fe20003f06270 */
[----:B------:R-:W-:Y:S03]  /*3d90*/  IMAD.HI.U32 R0, R8, R4, RZ ;  /* 0x0000000408007227 */ /* 0x000fe600078e00ff */
[----:B------:R-:W-:Y:S02]  /*3da0*/  ISETP.GE.OR P0, PT, R2, R12, P0 ;  /* 0x0000000c0200720c */ /* 0x000fe40000706670 */
[-C--:B------:R-:W-:Y:S04]  /*3db0*/  SHF.R.U32.HI R0, RZ, R5.reuse, R0 ;  /* 0x00000005ff007219 */ /* 0x080fe80000011600 */
[----:B------:R-:W-:Y:S05]  /*3dc0*/  SEL R13, R8, R0, !P2 ;  /* 0x00000000080d7207 */ /* 0x000fea0005000000 */
[----:B------:R-:W-:Y:S02]  /*3dd0*/  IMAD.MOV R12, RZ, RZ, -R13 ;  /* 0x000000ffff0c7224 */ /* 0x000fe400078e0a0d */
[----:B------:R-:W-:Y:S04]  /*3de0*/  @!P0 IMAD.HI.U32 R0, R2, R4, RZ ;  /* 0x0000000402008227 */ /* 0x000fe800078e00ff */
[----:B------:R-:W-:Y:S01]  /*3df0*/  IMAD R12, R26, R12, R8 ;  /* 0x0000000c1a0c7224 */ /* 0x000fe200078e0208 */
[----:B------:R-:W-:Y:S04]  /*3e00*/  @!P0 SHF.R.U32.HI R0, RZ, R5, R0 ;  /* 0x00000005ff008219 */ /* 0x000fe80000011600 */
[----:B------:R-:W-:Y:S04]  /*3e10*/  @!P0 SEL R0, R2, R0, !P2 ;  /* 0x0000000002008207 */ /* 0x000fe80005000000 */
[----:B------:R-:W-:Y:S01]  /*3e20*/  @!P0 IADD3 R13, PT, PT, R13, -R0, RZ ;  /* 0x800000000d0d8210 */ /* 0x000fe20007ffe0ff */
[----:B------:R-:W-:Y:S01]  /*3e30*/  @!P0 IMAD R0, R9, R12, R0 ;  /* 0x0000000c09008224 */ /* 0x000fe200078e0200 */
[----:B------:R-:W-:Y:S01]  /*3e40*/  IADD3 R9, PT, PT, -R8, RZ, RZ ;  /* 0x000000ff08097210 */ /* 0x000fe20007ffe1ff */
[--C-:B------:R-:W-:Y:S02]  /*3e50*/  IMAD.MOV R12, RZ, RZ, -R2.reuse ;  /* 0x000000ffff0c7224 */ /* 0x100fe400078e0a02 */
[----:B------:R-:W-:Y:S02]  /*3e60*/  @!P0 IMAD R8, R13, R26, R2 ;  /* 0x0000001a0d088224 */ /* 0x000fe400078e0202 */
[----:B------:R-:W-:Y:S02]  /*3e70*/  @!P0 IMAD.MOV.U32 R2, RZ, RZ, R0 ;  /* 0x000000ffff028224 */ /* 0x000fe400078e0000 */
[----:B------:R-:W-:Y:S02]  /*3e80*/  IMAD R11, R3, R12, R11 ;  /* 0x0000000c030b7224 */ /* 0x000fe400078e020b */
[----:B------:R-:W-:Y:S02]  /*3e90*/  IMAD R10, R6, R9, R10 ;  /* 0x00000009060a7224 */ /* 0x000fe400078e020a */
[----:B------:R-:W-:Y:S02]  /*3ea0*/  IMAD R11, R2, R3, R11 ;  /* 0x00000003020b7224 */ /* 0x000fe400078e020b */
[----:B------:R-:W-:Y:S02]  /*3eb0*/  IMAD R10, R8, R6, R10 ;  /* 0x00000006080a7224 */ /* 0x000fe400078e020a */
.L_x_70:
[----:B------:R-:W-:Y:S05]  /*3ec0*/  BRA.U UP1, `(.L_x_71) ;  /* 0x0000000101107547 */ /* 0x000fea000b800000 */
[----:B------:R-:W-:Y:S04]  /*3ed0*/  MOV R2, UR6 ;  /* 0x0000000600027c02 */ /* 0x000fe80008000f00 */
[----:B------:R-:W-:Y:S04]  /*3ee0*/  SHF.L.U32 R2, R2, 0x1f, RZ ;  /* 0x0000001f02027819 */ /* 0x000fe800000006ff */
[----:B------:R-:W2:Y:S02]  /*3ef0*/  SYNCS.PHASECHK.TRANS64.TRYWAIT P0, [UR7+0x88], R2 ;  /* 0x00008802ff0075a7 */ /* 0x000ea40008001107 */
[----:B--2---:R-:W-:Y:S05]  /*3f00*/  @!P0 BRA `(.L_x_72) ;  /* 0x0000003400508947 */ /* 0x004fea0003800000 */
.L_x_71:
[----:B------:R-:W-:Y:S02]  /*3f10*/  R2UR UR11, R21 ;  /* 0x00000000150b72ca */ /* 0x000fe400000e0000 */
[----:B------:R-:W-:Y:S02]  /*3f20*/  R2UR UR10, R20 ;  /* 0x00000000140a72ca */ /* 0x000fe400000e0000 */
[----:B------:R-:W-:Y:S04]  /*3f30*/  ISETP.NE.U32.AND P2, PT, RZ, UR4, PT ;  /* 0x00000004ff007c0c */ /* 0x000fe8000bf45070 */
[----:B------:R-:W-:Y:S05]  /*3f40*/  ISETP.NE.AND.EX P2, PT, RZ, UR5, PT, P2 ;  /* 0x00000005ff007c0c */ /* 0x000fea000bf45320 */
[----:B------:R-:W-:Y:S02]  /*3f50*/  USHF.L.U32 UR11, UR11, 0x6, URZ ;  /* 0x000000060b0b7899 */ /* 0x000fe400080006ff */
[----:B------:R-:W-:Y:S01]  /*3f60*/  USHF.L.U32 UR10, UR10, 0x6, URZ ;  /* 0x000000060a0a7899 */ /* 0x000fe200080006ff */
[----:B------:R-:W-:Y:S11]  /*3f70*/  BRA.U !UP4, `(.L_x_73) ;  /* 0x000000010c347547 */ /* 0x000ff6000b800000 */
[----:B------:R-:W-:Y:S01]  /*3f80*/  UPLOP3.LUT UP0, UPT, UPT, UPT, UP3, 0x80, 0x8 ;  /* 0x000000000008789c */ /* 0x000fe20003f0f030 */
[----:B--2---:R-:W-:Y:S02]  /*3f90*/  HFMA2 R0, -RZ, RZ, 0, 5.9604644775390625e-08 ;  /* 0x00000001ff007431 */ /* 0x004fe400000001ff */
[----:B------:R-:W-:Y:S03]  /*3fa0*/  IMAD.MOV.U32 R60, RZ, RZ, 0x1 ;  /* 0x00000001ff3c7424 */ /* 0x000fe600078e00ff */
[----:B------:R-:W-:Y:S05]  /*3fb0*/  PLOP3.LUT P0, PT, PT, PT, UP0, 0x80, 0x8 ;  /* 0x000000000008781c */ /* 0x000fea0003f0f008 */
[----:B------:R-:W2:Y:S01]  /*3fc0*/  @UP0 LDCU.64 UR14, c[0x0][0x888] ;  /* 0x00011100ff0e07ac */ /* 0x000ea20008000a00 */
[----:B------:R-:W-:Y:S07]  /*3fd0*/  @UP0 UIMAD UR8, UR36, UR4, URZ ;  /* 0x00000004240802a4 */ /* 0x000fee000f8e02ff */
[----:B------:R-:W-:Y:S01]  /*3fe0*/  @!P0 PRMT R60, R0, 0x7610, R60 ;  /* 0x00007610003c8816 */ /* 0x000fe2000000003c */
[----:B--2---:R-:W-:Y:S03]  /*3ff0*/  @UP0 UIMAD.WIDE UR14, UR8, 0x4, UR14 ;  /* 0x00000004080e08a5 */ /* 0x004fe6000f8e020e */
[----:B------:R-:W2:Y:S03]  /*4000*/  @!UP0 LDCU UR8, c[0x0][0x880] ;  /* 0x00011000ff0887ac */ /* 0x000ea60008000800 */
[----:B------:R-:W-:Y:S01]  /*4010*/  IMAD.U32 R8, RZ, RZ, UR14 ;  /* 0x0000000eff087e24 */ /* 0x000fe2000f8e00ff */
[----:B------:R-:W-:Y:S05]  /*4020*/  MOV R9, UR15 ;  /* 0x0000000f00097c02 */ /* 0x000fea0008000f00 */
[----:B-----5:R3:W5:Y:S02]  /*4030*/  @P0 LDG.E R35, desc[UR46][R8.64] ;  /* 0x0000002e08230981 */ /* 0x020764000c1e1900 */
[----:B--23--:R-:W-:Y:S07]  /*4040*/  @!P0 IMAD.U32 R35, RZ, RZ, UR8 ;  /* 0x00000008ff238e24 */ /* 0x00cfee000f8e00ff */
.L_x_73:
[----:B-----5:R-:W-:Y:S01]  /*4050*/  @!P2 FSETP.EQ.AND P0, PT, R35, RZ, PT ;  /* 0x000000ff2300a20b */ /* 0x020fe20003f02000 */
[----:B------:R-:W-:Y:S01]  /*4060*/  @!UPT UIADD3 URZ, UPT, UPT, URZ, URZ, URZ ;  /* 0x000000fffffff290 */ /* 0x000fe2000fffe0ff */
[----:B------:R-:W-:Y:S11]  /*4070*/  @!P2 BRA `(.L_x_74) ;  /* 0x000000000014a947 */ /* 0x000ff60003800000 */
[----:B------:R-:W-:Y:S02]  /*4080*/  LOP3.LUT P2, RZ, R60, 0xff, RZ, 0xc0, !PT ;  /* 0x000000ff3cff7812 */ /* 0x000fe4000784c0ff */
[----:B------:R-:W-:Y:S04]  /*4090*/  PLOP3.LUT P0, PT, PT, PT, UP0, 0x80, 0x8 ;  /* 0x000000000008781c */ /* 0x000fe80003f0f008 */
[----:B------:R-:W-:Y:S07]  /*40a0*/  PLOP3.LUT P0, PT, P0, PT, PT, 0x8, 0x80 ;  /* 0x000000000080781c */ /* 0x000fee000070e170 */
[----:B------:R-:W-:Y:S11]  /*40b0*/  @P2 FSETP.EQ.AND P0, PT, R35, RZ, PT ;  /* 0x000000ff2300220b */ /* 0x000ff60003f02000 */
[----:B------:R-:W-:Y:S02]  /*40c0*/  @!UPT UIADD3 URZ, UPT, UPT, URZ, URZ, URZ ;  /* 0x000000fffffff290 */ /* 0x000fe4000fffe0ff */
.L_x_74:
[----:B------:R-:W-:Y:S01]  /*40d0*/  ULEA UR15, UR13, UR7, 0x3 ;  /* 0x000000070d0f7291 */ /* 0x000fe2000f8e18ff */
[----:B------:R-:W-:Y:S02]  /*40e0*/  SHF.L.U32 R9, R32, 0x1f, RZ ;  /* 0x0000001f20097819 */ /* 0x000fe400000006ff */
[----:B------:R-:W-:Y:S04]  /*40f0*/  ELECT P4, URZ, PT ;  /* 0x0000000000ff782f */ /* 0x000fe80003880000 */
[----:B------:R-:W-:Y:S02]  /*4100*/  PLOP3.LUT P4, PT, P0, P4, PT, 0xf2, 0x2f ;  /* 0x00000000002f781c */ /* 0x000fe40000789e72 */
[----:B------:R-:W3:Y:S11]  /*4110*/  SYNCS.PHASECHK.TRANS64.TRYWAIT P2, [UR15+0x68], R9 ;  /* 0x00006809ff0075a7 */ /* 0x000ef6000804110f */
[----:B-1----:R-:W-:Y:S05]  /*4120*/  @!P4 IADD3 R8, P0, PT, R30, 0x580, RZ ;  /* 0x000005801e08c810 */ /* 0x002fea0007f1e0ff */
[----:B--2---:R-:W-:Y:S01]  /*4130*/  @!P4 IMAD.X R2, RZ, RZ, R31, P0 ;  /* 0x000000ffff02c224 */ /* 0x004fe200000e061f */
[----:B---3--:R-:W-:Y:S07]  /*4140*/  @!P2 BRA `(.L_x_75) ;  /* 0x0000003000d8a947 */ /* 0x008fee0003800000 */
.L_x_148:
[----:B------:R-:W2:Y:S01]  /*4150*/  LDC.64 R12, c[0x0][0xb18] ;  /* 0x0002c600ff0c7b82 */ /* 0x000ea20000000a00 */
[----:B------:R-:W-:Y:S01]  /*4160*/  @!P4 R2UR UR8, R2 ;  /* 0x000000000208c2ca */ /* 0x000fe200000e0000 */
[----:B------:R-:W-:Y:S01]  /*4170*/  VOTEU.ALL UP2, P4 ;  /* 0x0000000000ff7886 */ /* 0x000fe20002040000 */
[----:B------:R-:W-:Y:S01]  /*4180*/  @!P4 R2UR UR9, R8 ;  /* 0x000000000809c2ca */ /* 0x000fe200000e0000 */
[----:B------:R-:W-:Y:S01]  /*4190*/  VOTEU.ALL UP1, P4 ;  /* 0x0000000000ff7886 */ /* 0x000fe20002020000 */
[----:B-1----:R-:W-:Y:S03]  /*41a0*/  @!P4 IMAD.MOV.U32 R0, RZ, RZ, 0x1000 ;  /* 0x00001000ff00c424 */ /* 0x002fe600078e00ff */
[----:B------:R-:W1:Y:S01]  /*41b0*/  @!P1 LDC R2, c[0x0][0xb0c] ;  /* 0x0002c300ff029b82 */ /* 0x000e620000000800 */
[----:B------:R-:W-:Y:S01]  /*41c0*/  UMOV UR20, 0x0 ;  /* 0x0000000000147882 */ /* 0x000fe20000000000 */
[----:B------:R-:W-:Y:S01]  /*41d0*/  UMOV UR21, 0x10000000 ;  /* 0x1000000000157882 */ /* 0x000fe20000000000 */
[----:B------:R-:W-:Y:S01]  /*41e0*/  UMOV UR12, UR36 ;  /* 0x00000024000c7c82 */ /* 0x000fe20008000000 */
[----:B------:R-:W-:Y:S01]  /*41f0*/  UIADD3 UR14, UPT, UPT, UR13, 0x1, URZ ;  /* 0x000000010d0e7890 */ /* 0x000fe2000fffe0ff */
[----:B------:R-:W-:Y:S01]  /*4200*/  @P3 SHF.R.U32.HI R27, RZ, 0x10, R17 ;  /* 0x00000010ff1b3819 */ /* 0x000fe20000011611 */
[----:B------:R-:W-:Y:S02]  /*4210*/  VIADD R29, R29, 0x1 ;  /* 0x000000011d1d7836 */ /* 0x000fe40000000000 */
[----:B------:R-:W-:Y:S01]  /*4220*/  IMAD.U32 R9, RZ, RZ, UR8 ;  /* 0x00000008ff097e24 */ /* 0x000fe2000f8e00ff */
[----:B------:R-:W-:Y:S01]  /*4230*/  @!UP2 ULEA UR8, UR13, UR7, 0xc ;  /* 0x000000070d08a291 */ /* 0x000fe2000f8e60ff */
[----:B------:R-:W-:Y:S01]  /*4240*/  IMAD.U32 R8, RZ, RZ, UR9 ;  /* 0x00000009ff087e24 */ /* 0x000fe2000f8e00ff */
[----:B------:R-:W-:Y:S02]  /*4250*/  UIADD3 UR9, UPT, UPT, UR15, 0x50, URZ ;  /* 0x000000500f097890 */ /* 0x000fe4000fffe0ff */
[----:B------:R-:W-:Y:S01]  /*4260*/  @!P4 R2UR UR19, R9 ;  /* 0x000000000913c2ca */ /* 0x000fe200000e0000 */
[----:B------:R-:W-:Y:S01]  /*4270*/  @!UP2 UIADD3 UR8, UPT, UPT, UR8, 0x200, URZ ;  /* 0x000002000808a890 */ /* 0x000fe2000fffe0ff */
[----:B------:R-:W-:Y:S01]  /*4280*/  @!P4 R2UR UR18, R8 ;  /* 0x000000000812c2ca */ /* 0x000fe200000e0000 */
[----:B------:R-:W-:Y:S01]  /*4290*/  UISETP.NE.AND UP5, UPT, UR14, 0x3, UPT ;  /* 0x000000030e00788c */ /* 0x000fe2000bfa5270 */
[----:B------:R-:W3:Y:S01]  /*42a0*/  LDC.64 R8, c[0x0][0xb10] ;  /* 0x0002c400ff087b82 */ /* 0x000ee20000000a00 */
[----:B------:R-:W-:Y:S02]  /*42b0*/  UPRMT UR16, UR37, 0x654, UR9 ;  /* 0x0000065425107896 */ /* 0x000fe40008000009 */
[----:B------:R-:W-:Y:S02]  /*42c0*/  USEL UR17, URZ, 0x1, UP5 ;  /* 0x00000001ff117887 */ /* 0x000fe4000a800000 */
[----:B------:R-:W-:Y:S04]  /*42d0*/  USEL UR14, UR14, URZ, UP5 ;  /* 0x000000ff0e0e7287 */ /* 0x000fe8000a800000 */
[----:B------:R-:W-:Y:S01]  /*42e0*/  ULEA UR13, UR14, UR7, 0x3 ;  /* 0x000000070e0d7291 */ /* 0x000fe2000f8e18ff */
[----:B------:R-:W-:Y:S01]  /*42f0*/  LOP3.LUT R32, R32, UR17, RZ, 0x3c, !PT ;  /* 0x0000001120207c12 */ /* 0x000fe2000f8e3cff */
[----:B------:R1:W-:Y:S01]  /*4300*/  @!UP1 UTMALDG.3D [UR8], [UR18], desc[UR20] ;  /* 0x00001408120095b4 */ /* 0x0003e20008011000 */
[----:B------:R5:W-:Y:S02]  /*4310*/  @!P4 SYNCS.ARRIVE.TRANS64.RED.A0TR RZ, [UR15+0x50], R0 ;  /* 0x00005000ffffc9a7 */ /* 0x000be4000830040f */
[----:B------:R-:W-:Y:S01]  /*4320*/  SHF.L.U32 R20, R32, 0x1f, RZ ;  /* 0x0000001f20147819 */ /* 0x000fe200000006ff */
[C---:B---3--:R-:W-:Y:S01]  /*4330*/  @!P1 IMAD.HI.U32 R8, R11.reuse, R8, RZ ;  /* 0x000000080b089227 */ /* 0x048fe200078e00ff */
[----:B--2---:R-:W-:Y:S02]  /*4340*/  @!P1 ISETP.NE.AND P0, PT, R12, 0x1, PT ;  /* 0x000000010c00980c */ /* 0x004fe40003f05270 */
[----:B-1----:R-:W-:Y:S01]  /*4350*/  @!P1 ISETP.NE.AND P2, PT, R2, 0x1, PT ;  /* 0x000000010200980c */ /* 0x002fe20003f45270 */
[----:B------:R-:W-:Y:S01]  /*4360*/  SYNCS.ARRIVE.TRANS64.RED.A1T0 RZ, [UR16], RZ ;  /* 0x000000ffffff79a7 */ /* 0x000fe20008100410 */
[C---:B------:R-:W-:Y:S01]  /*4370*/  @!P1 IMAD.HI.U32 R13, R10.reuse, R13, RZ ;  /* 0x0000000d0a0d9227 */ /* 0x040fe200078e00ff */
[----:B------:R-:W-:Y:S04]  /*4380*/  @!P1 SHF.R.U32.HI R8, RZ, R9, R8 ;  /* 0x00000009ff089219 */ /* 0x000fe80000011608 */
[----:B------:R-:W-:Y:S01]  /*4390*/  @!P1 SEL R8, R11, R8, !P2 ;  /* 0x000000080b089207 */ /* 0x000fe20005000000 */
[----:B------:R-:W1:Y:S01]  /*43a0*/  SYNCS.PHASECHK.TRANS64.TRYWAIT P5, [UR13+0x68], R20 ;  /* 0x00006814ff0075a7 */ /* 0x000e6200080a110d */
[----:B-----5:R-:W2:Y:S02]  /*43b0*/  @!P1 LDC R0, c[0x0][0xb20] ;  /* 0x0002c800ff009b82 */ /* 0x020ea40000000800 */
[----:B--2---:R-:W-:Y:S04]  /*43c0*/  @!P1 SHF.R.U32.HI R0, RZ, R0, R13 ;  /* 0x00000000ff009219 */ /* 0x004fe8000001160d */
[----:B------:R-:W-:Y:S05]  /*43d0*/  @!P1 SEL R9, R10, R0, !P0 ;  /* 0x000000000a099207 */ /* 0x000fea0004000000 */
[----:B------:R-:W-:Y:S02]  /*43e0*/  @!P1 IMAD.IADD R0, R9, 0x1, -R8 ;  /* 0x0000000109009824 */ /* 0x000fe400078e0a08 */
[----:B------:R-:W-:Y:S02]  /*43f0*/  @!P1 IMAD.IADD R8, R8, 0x1, -R9 ;  /* 0x0000000108089824 */ /* 0x000fe400078e0a09 */
[----:B------:R-:W-:Y:S02]  /*4400*/  @!P1 IMAD R11, R0, R2, R11 ;  /* 0x00000002000b9224 */ /* 0x000fe400078e020b */
[----:B------:R-:W-:Y:S01]  /*4410*/  @!P1 IMAD R10, R8, R12, R10 ;  /* 0x0000000c080a9224 */ /* 0x000fe200078e020a */
[----:B-1----:R-:W-:Y:S06]  /*4420*/  @!P5 BRA `(.L_x_76) ;  /* 0x000000300038d947 */ /* 0x002fec0003800000 */
.L_x_150:
[----:B------:R-:W-:Y:S01]  /*4430*/  @!P4 IADD3 R2, P0, PT, R30, 0x580, RZ ;  /* 0x000005801e02c810 */ /* 0x000fe20007f1e0ff */
[----:B------:R-:W-:Y:S01]  /*4440*/  UMOV UR18, 0x0 ;  /* 0x0000000000127882 */ /* 0x000fe20000000000 */
[----:B------:R-:W-:Y:S01]  /*4450*/  UMOV UR19, 0x10000000 ;  /* 0x1000000000137882 */ /* 0x000fe20000000000 */
[----:B------:R-:W-:Y:S01]  /*4460*/  VOTEU.ALL UP1, P4 ;  /* 0x0000000000ff7886 */ /* 0x000fe20002020000 */
[----:B------:R-:W-:Y:S01]  /*4470*/  @!P4 R2UR UR9, R2 ;  /* 0x000000000209c2ca */ /* 0x000fe200000e0000 */
[----:B-1----:R-:W-:Y:S01]  /*4480*/  @!P4 IMAD.X R0, RZ, RZ, R31, P0 ;  /* 0x000000ffff00c224 */ /* 0x002fe200000e061f */
[----:B------:R-:W-:Y:S01]  /*4490*/  UMOV UR12, UR36 ;  /* 0x00000024000c7c82 */ /* 0x000fe20008000000 */
[----:B------:R-:W-:Y:S01]  /*44a0*/  @P3 R2UR UR36, R27 ;  /* 0x000000001b2432ca */ /* 0x000fe200000e0000 */
[----:B------:R-:W-:Y:S01]  /*44b0*/  @!UP1 ULEA UR15, UR14, UR7, 0xc ;  /* 0x000000070e0f9291 */ /* 0x000fe2000f8e60ff */
[----:B------:R-:W-:Y:S01]  /*44c0*/  ISETP.NE.AND P0, PT, R29, 0x2, PT ;  /* 0x000000021d00780c */ /* 0x000fe20003f05270 */
[----:B------:R-:W-:Y:S01]  /*44d0*/  @!UP1 UIADD3 UR10, UPT, UPT, UR10, 0x20, URZ ;  /* 0x000000200a0a9890 */ /* 0x000fe2000fffe0ff */
[----:B------:R-:W-:Y:S01]  /*44e0*/  @!P4 R2UR UR8, R0 ;  /* 0x000000000008c2ca */ /* 0x000fe200000e0000 */
[----:B------:R-:W-:Y:S01]  /*44f0*/  IMAD.IADD R20, R10, 0x1, R58 ;  /* 0x000000010a147824 */ /* 0x000fe200078e023a */
[----:B------:R-:W-:Y:S01]  /*4500*/  SEL R0, RZ, 0x1, P0 ;  /* 0x00000001ff007807 */ /* 0x000fe20000000000 */
[----:B------:R-:W-:Y:S01]  /*4510*/  IMAD.IADD R21, R11, 0x1, R59 ;  /* 0x000000010b157824 */ /* 0x000fe200078e023b */
[----:B------:R-:W-:Y:S02]  /*4520*/  SEL R29, R29, RZ, P0 ;  /* 0x000000ff1d1d7207 */ /* 0x000fe40000000000 */
[----:B------:R-:W-:Y:S01]  /*4530*/  IMAD.U32 R8, RZ, RZ, UR9 ;  /* 0x00000009ff087e24 */ /* 0x000fe2000f8e00ff */
[----:B------:R-:W-:Y:S01]  /*4540*/  UIADD3 UR9, UPT, UPT, UR13, 0x50, URZ ;  /* 0x000000500d097890 */ /* 0x000fe2000fffe0ff */
[----:B------:R-:W-:Y:S03]  /*4550*/  LOP3.LUT R28, R28, R0, RZ, 0x3c, !PT ;  /* 0x000000001c1c7212 */ /* 0x000fe600078e3cff */
[----:B------:R-:W-:Y:S02]  /*4560*/  @!P4 R2UR UR16, R8 ;  /* 0x000000000810c2ca */ /* 0x000fe400000e0000 */
[----:B------:R-:W-:Y:S01]  /*4570*/  IMAD.U32 R9, RZ, RZ, UR8 ;  /* 0x00000008ff097e24 */ /* 0x000fe2000f8e00ff */
[----:B------:R-:W-:Y:S01]  /*4580*/  @!UP1 UIADD3 UR8, UPT, UPT, UR15, 0x200, URZ ;  /* 0x000002000f089890 */ /* 0x000fe2000fffe0ff */
[----:B------:R-:W-:Y:S01]  /*4590*/  VOTEU.ALL UP1, P4 ;  /* 0x0000000000ff7886 */ /* 0x000fe20002020000 */
[----:B------:R-:W-:Y:S02]  /*45a0*/  UPRMT UR15, UR37, 0x654, UR9 ;  /* 0x00000654250f7896 */ /* 0x000fe40008000009 */
[----:B------:R-:W-:Y:S11]  /*45b0*/  @!P4 R2UR UR17, R9 ;  /* 0x000000000911c2ca */ /* 0x000ff600000e0000 */
[----:B------:R-:W-:Y:S02]  /*45c0*/  @!UPT UIADD3 URZ, UPT, UPT, URZ, URZ, URZ ;  /* 0x000000fffffff290 */ /* 0x000fe4000fffe0ff */
[----:B------:R2:W-:Y:S01]  /*45d0*/  @!UP1 UTMALDG.3D [UR8], [UR16], desc[UR18] ;  /* 0x00001208100095b4 */ /* 0x0005e20008011000 */
[----:B------:R2:W-:Y:S01]  /*45e0*/  @!P4 SYNCS.ARRIVE.TRANS64.RED.A0TR RZ, [UR13+0x50], R25 ;  /* 0x00005019ffffc9a7 */ /* 0x0005e2000830040d */
[----:B------:R-:W-:Y:S04]  /*45f0*/  UIADD3 UR13, UPT, UPT, UR14, 0x1, URZ ;  /* 0x000000010e0d7890 */ /* 0x000fe8000fffe0ff */
[----:B------:R-:W-:Y:S04]  /*4600*/  UISETP.NE.AND UP1, UPT, UR13, 0x3, UPT ;  /* 0x000000030d00788c */ /* 0x000fe8000bf25270 */
[----:B------:R-:W-:Y:S02]  /*4610*/  USEL UR14, URZ, 0x1, UP1 ;  /* 0x00000001ff0e7887 */ /* 0x000fe40008800000 */
[----:B------:R-:W-:Y:S02]  /*4620*/  USEL UR13, UR13, URZ, UP1 ;  /* 0x000000ff0d0d7287 */ /* 0x000fe40008800000 */
[----:B------:R-:W-:Y:S02]  /*4630*/  UPLOP3.LUT UP1, UPT, UPT, UPT, UPT, 0x80, 0x8 ;  /* 0x000000000008789c */ /* 0x000fe40003f2f070 */
[----:B------:R-:W-:Y:S01]  /*4640*/  LOP3.LUT R32, R32, UR14, RZ, 0x3c, !PT ;  /* 0x0000000e20207c12 */ /* 0x000fe2000f8e3cff */
[----:B------:R-:W-:Y:S01]  /*4650*/  SYNCS.ARRIVE.TRANS64.RED.A1T0 RZ, [UR15], RZ ;  /* 0x000000ffffff79a7 */ /* 0x000fe2000810040f */
[----:B------:R-:W-:Y:S07]  /*4660*/  @P3 BRA `(.L_x_77) ;  /* 0xfffffff4001c3947 */ /* 0x000fee000383ffff */
[----:B------:R-:W-:Y:S01]  /*4670*/  UIADD3 UR7, UPT, UPT, UR7, 0x68, URZ ;  /* 0x0000006807077890 */ /* 0x000fe2000fffe0ff */
[----:B------:R-:W-:-:S03]  /*4680*/  SHF.L.U32 R2, R32, 0x1f, RZ ;  /* 0x0000001f20027819 */ /* 0x000fc600000006ff */
[----:B------:R-:W-:-:S09]  /*4690*/  ULEA UR4, UR13, UR7, 0x3 ;  /* 0x000000070d047291 */ /* 0x000fd2000f8e18ff */
[----:B------:R-:W1:Y:S02]  /*46a0*/  SYNCS.PHASECHK.TRANS64.TRYWAIT P0, [UR4], R2 ;  /* 0x00000002ff0075a7 */ /* 0x000e640008001104 */
[----:B-1----:R-:W-:Y:S05]  /*46b0*/  @!P0 BRA `(.L_x_78) ;  /* 0x0000002c00ac8947 */ /* 0x002fea0003800000 */
.L_x_152:
        /* <DEDUP_REMOVED lines=9> */
.L_x_154:
[----:B------:R-:W-:-:S04]  /*4750*/  UIADD3 UR5, UPT, UPT, UR5, 0x1, URZ ;  /* 0x0000000105057890 */ /* 0x000fc8000fffe0ff */
[----:B------:R-:W-:-:S04]  /*4760*/  UISETP.NE.AND UP0, UPT, UR5, 0x3, UPT ;  /* 0x000000030500788c */ /* 0x000fc8000bf05270 */
[----:B------:R-:W-:Y:S02]  /*4770*/  USEL UR4, URZ, 0x1, UP0 ;  /* 0x00000001ff047887 */ /* 0x000fe40008000000 */
[----:B------:R-:W-:-:S04]  /*4780*/  USEL UR5, UR5, URZ, UP0 ;  /* 0x000000ff05057287 */ /* 0x000fc80008000000 */
[----:B------:R-:W-:Y:S01]  /*4790*/  ULEA UR5, UR5, UR7, 0x3 ;  /* 0x0000000705057291 */ /* 0x000fe2000f8e18ff */
[----:B-1----:R-:W-:-:S04]  /*47a0*/  LOP3.LUT R2, R32, UR4, RZ, 0x3c, !PT ;  /* 0x0000000420027c12 */ /* 0x002fc8000f8e3cff */
[----:B------:R-:W-:Y:S01]  /*47b0*/  SHF.L.U32 R2, R2, 0x1f, RZ ;  /* 0x0000001f02027819 */ /* 0x000fe200000006ff */
[----:B------:R-:W-:-:S07]  /*47c0*/  IMAD.U32 R0, RZ, RZ, UR5 ;  /* 0x00000005ff007e24 */ /* 0x000fce000f8e00ff */
.L_x_80:
[----:B-1----:R1:W3:Y:S02]  /*47d0*/  SYNCS.PHASECHK.TRANS64.TRYWAIT P0, [R0+URZ], R2 ;  /* 0x00000002000075a7 */ /* 0x0022e400080011ff */
[----:B---3--:R-:W-:Y:S05]  /*47e0*/  @!P0 NANOSLEEP.SYNCS 0x989680 ;  /* 0x009896800000895d */ /* 0x008fea0003900000 */
[----:B------:R-:W3:Y:S02]  /*47f0*/  @!P0 SYNCS.PHASECHK.TRANS64 P0, [R0+URZ], R2 ;  /* 0x00000002000085a7 */ /* 0x000ee400080010ff */
[----:B--23--:R-:W-:Y:S05]  /*4800*/  @P0 EXIT ;  /* 0x000000000000094d */ /* 0x00cfea0003800000 */
[----:B------:R-:W-:Y:S05]  /*4810*/  BRA `(.L_x_80) ;  /* 0xfffffffc00ec7947 */ /* 0x000fea000383ffff */
.L_x_68:
[----:B------:R-:W-:-:S06]  /*4820*/  UISETP.GE.AND UP1, UPT, UR8, 0x4, UPT ;  /* 0x000000040800788c */ /* 0x000fcc000bf26270 */
[----:B------:R-:W-:-:S13]  /*4830*/  PLOP3.LUT P0, PT, PT, PT, UP1, 0x80, 0x8 ;  /* 0x000000000008781c */ /* 0x000fda0003f0f018 */
[----:B------:R-:W-:Y:S05]  /*4840*/  @!P0 EXIT ;  /* 0x000000000000894d */ /* 0x000fea0003800000 */
[----:B------:R-:W-:Y:S01]  /*4850*/  BAR.SYNC.DEFER_BLOCKING 0x6, 0xa0 ;  /* 0x0182800000007b1d */ /* 0x000fe20000010000 */
[C---:B------:R-:W-:Y:S01]  /*4860*/  IMAD.SHL.U32 R3, R70.reuse, 0x20, RZ ;  /* 0x0000002046037824 */ /* 0x040fe200078e00ff */
[C---:B------:R-:W-:Y:S01]  /*4870*/  LOP3.LUT P0, RZ, R70.reuse, 0x4, RZ, 0xc0, !PT ;  /* 0x0000000446ff7812 */ /* 0x040fe2000780c0ff */
[C---:B------:R-:W-:Y:S02]  /*4880*/  IMAD.SHL.U32 R64, R70.reuse, 0x10, RZ ;  /* 0x0000001046407824 */ /* 0x040fe400078e00ff */
[C---:B------:R-:W-:Y:S01]  /*4890*/  IMAD.SHL.U32 R2, R70.reuse, 0x4, RZ ;  /* 0x0000000446027824 */ /* 0x040fe200078e00ff */
[----:B------:R-:W-:Y:S02]  /*48a0*/  UMOV UR48, 0x400 ;  /* 0x0000040000307882 */ /* 0x000fe40000000000 */
[----:B------:R-:W1:Y:S01]  /*48b0*/  LDC R63, c[0x0][0x370] ;  /* 0x0000dc00ff3f7b82 */ /* 0x000e620000000800 */
[----:B------:R-:W-:Y:S01]  /*48c0*/  ULEA UR48, UR37, UR48, 0x18 ;  /* 0x0000003025307291 */ /* 0x000fe2000f8ec0ff */
[----:B------:R-:W-:Y:S01]  /*48d0*/  LOP3.LUT R4, R3, 0xc0, RZ, 0xc0, !PT ;  /* 0x000000c003047812 */ /* 0x000fe200078ec0ff */
[----:B------:R-:W-:Y:S01]  /*48e0*/  IMAD.U32 R32, R70, 0x10000, RZ ;  /* 0x0001000046207824 */ /* 0x000fe200078e00ff */
[----:B------:R-:W-:Y:S01]  /*48f0*/  LOP3.LUT R64, R64, 0x600, RZ, 0xc0, !PT ;  /* 0x0000060040407812 */ /* 0x000fe200078ec0ff */
[----:B------:R-:W-:Y:S01]  /*4900*/  IMAD.MOV.U32 R69, RZ, RZ, 0x10 ;  /* 0x00000010ff457424 */ /* 0x000fe200078e00ff */
[----:B------:R-:W-:Y:S01]  /*4910*/  LOP3.LUT R2, R4, 0x18, R2, 0xf8, !PT ;  /* 0x0000001804027812 */ /* 0x000fe200078ef802 */
[----:B------:R-:W-:Y:S01]  /*4920*/  IMAD.MOV.U32 R31, RZ, RZ, RZ ;  /* 0x000000ffff1f7224 */ /* 0x000fe200078e00ff */
[----:B------:R-:W2:Y:S01]  /*4930*/  LDC R28, c[0x0][0xb0c] ;  /* 0x0002c300ff1c7b82 */ /* 0x000ea20000000800 */
[----:B------:R-:W-:Y:S01]  /*4940*/  SHF.R.U32.HI R4, RZ, 0x1, R70 ;  /* 0x00000001ff047819 */ /* 0x000fe20000011646 */
[----:B------:R-:W-:Y:S01]  /*4950*/  IMAD.MOV.U32 R68, RZ, RZ, RZ ;  /* 0x000000ffff447224 */ /* 0x000fe200078e00ff */
[--C-:B------:R-:W-:Y:S01]  /*4960*/  LOP3.LUT R64, R64, 0x20, R3.reuse, 0xf8, !PT ;  /* 0x0000002040407812 */ /* 0x100fe200078ef803 */
[----:B------:R-:W-:Y:S01]  /*4970*/  IMAD.MOV.U32 R73, RZ, RZ, RZ ;  /* 0x000000ffff497224 */ /* 0x000fe200078e00ff */
[----:B------:R-:W-:Y:S01]  /*4980*/  LOP3.LUT R32, R32, 0x600000, RZ, 0xc0, !PT ;  /* 0x0060000020207812 */ /* 0x000fe200078ec0ff */
[----:B------:R-:W-:Y:S01]  /*4990*/  IMAD.MOV.U32 R67, RZ, RZ, RZ ;  /* 0x000000ffff437224 */ /* 0x000fe200078e00ff */
[----:B------:R-:W-:Y:S01]  /*49a0*/  LOP3.LUT R2, R2, 0x8, R4, 0x78, !PT ;  /* 0x0000000802027812 */ /* 0x000fe200078e7804 */
[----:B------:R-:W4:Y:S01]  /*49b0*/  LDC R61, c[0x0][0xb20] ;  /* 0x0002c800ff3d7b82 */ /* 0x000f220000000800 */
[----:B------:R-:W3:Y:S01]  /*49c0*/  LDS R0, [UR48+0x140] ;  /* 0x00014030ff007984 */ /* 0x000ee20008000800 */
[----:B------:R-:W-:Y:S01]  /*49d0*/  LOP3.LUT R64, R64, 0x100, R3, 0xf8, !PT ;  /* 0x0000010040407812 */ /* 0x000fe200078ef803 */
[----:B------:R-:W1:Y:S01]  /*49e0*/  LDCU.64 UR54, c[0x0][0x348] ;  /* 0x00006900ff3677ac */ /* 0x000e620008000a00 */
[----:B------:R-:W-:-:S02]  /*49f0*/  LOP3.LUT R70, R70, 0x60, RZ, 0xc0, !PT ;  /* 0x0000006046467812 */ /* 0x000fc400078ec0ff */
[----:B------:R-:W-:Y:S01]  /*4a00*/  LOP3.LUT R64, R64, R2, RZ, 0xfc, !PT ;  /* 0x0000000240407212 */ /* 0x000fe200078efcff */
[----:B------:R-:W1:Y:S01]  /*4a10*/  LDCU.64 UR38, c[0x0][0x888] ;  /* 0x00011100ff2677ac */ /* 0x000e620008000a00 */
[----:B------:R-:W1:Y:S01]  /*4a20*/  LDC R27, c[0x0][0xb30] ;  /* 0x0002cc00ff1b7b82 */ /* 0x000e620000000800 */
[----:B------:R-:W-:Y:S01]  /*4a30*/  SEL R69, R69, 0xfffffff0, !P0 ;  /* 0xfffffff045457807 */ /* 0x000fe20004000000 */
[----:B------:R-:W1:Y:S01]  /*4a40*/  LDCU.64 UR44, c[0x0][0x890] ;  /* 0x00011200ff2c77ac */ /* 0x000e620008000a00 */
[----:B------:R-:W-:-:S05]  /*4a50*/  UMOV UR51, 0x1 ;  /* 0x0000000100337882 */ /* 0x000fca0000000000 */
[----:B------:R-:W1:Y:S01]  /*4a60*/  LDC.64 R56, c[0x0][0xb10] ;  /* 0x0002c400ff387b82 */ /* 0x000e620000000a00 */
[----:B------:R-:W-:Y:S01]  /*4a70*/  UMOV UR56, URZ ;  /* 0x000000ff00387c82 */ /* 0x000fe20008000000 */
[----:B------:R-:W-:Y:S01]  /*4a80*/  UIADD3 UR52, UPT, UPT, UR48, 0x200, URZ ;  /* 0x0000020030347890 */ /* 0x000fe2000fffe0ff */
[----:B------:R-:W-:Y:S01]  /*4a90*/  UMOV UR50, URZ ;  /* 0x000000ff00327c82 */ /* 0x000fe20008000000 */
[----:B------:R-:W-:-:S04]  /*4aa0*/  UMOV UR49, URZ ;  /* 0x000000ff00317c82 */ /* 0x000fc80008000000 */
[----:B------:R-:W1:Y:S08]  /*4ab0*/  LDC.64 R24, c[0x0][0xb18] ;  /* 0x0002c600ff187b82 */ /* 0x000e700000000a00 */
[----:B------:R-:W1:Y:S08]  /*4ac0*/  LDC.64 R22, c[0x0][0xb28] ;  /* 0x0002ca00ff167b82 */ /* 0x000e700000000a00 */
[----:B------:R-:W1:Y:S01]  /*4ad0*/  LDC.64 R54, c[0x0][0x8b0] ;  /* 0x00022c00ff367b82 */ /* 0x000e620000000a00 */
[----:B---3--:R-:W-:-:S07]  /*4ae0*/  IMAD.IADD R32, R0, 0x1, R32 ;  /* 0x0000000100207824 */ /* 0x008fce00078e0220 */
[----:B------:R-:W3:Y:S08]  /*4af0*/  LDC.64 R52, c[0x0][0x8a8] ;  /* 0x00022a00ff347b82 */ /* 0x000ef00000000a00 */
[----:B--2-4-:R-:W1:Y:S02]  /*4b00*/  LDC R62, c[0x0][0x374] ;  /* 0x0000dd00ff3e7b82 */ /* 0x014e640000000800 */
.L_x_111:
[----:B------:R-:W-:Y:S02]  /*4b10*/  LEA R0, R73, UR48, 0x3 ;  /* 0x0000003049007c11 */ /* 0x000fe4000f8e18ff */
[----:B------:R-:W-:Y:S02]  /*4b20*/  SHF.L.U32 R2, R67, 0x1f, RZ ;  /* 0x0000001f43027819 */ /* 0x000fe400000006ff */
[----:B-1----:R-:W-:Y:S02]  /*4b30*/  LEA R16, R73, UR48, 0x4 ;  /* 0x0000003049107c11 */ /* 0x002fe4000f8e20ff */
[----:B------:R-:W2:Y:S02]  /*4b40*/  SYNCS.PHASECHK.TRANS64.TRYWAIT P0, [R0+URZ+0x90], R2 ;  /* 0x00009002000075a7 */ /* 0x000ea400080011ff */
[----:B--2---:R-:W-:Y:S05]  /*4b50*/  @!P0 BRA `(.L_x_81) ;  /* 0x0000002800b48947 */ /* 0x004fea0003800000 */
.L_x_155:
[----:B------:R-:W4:Y:S01]  /*4b60*/  LDC.64 R10, c[0x0][0xb10] ;  /* 0x0002c400ff0a7b82 */ /* 0x000f220000000a00 */
[----:B------:R-:W3:Y:S01]  /*4b70*/  LDS.128 R16, [R16+0x120] ;  /* 0x0001200010107984 */ /* 0x000ee20000000c00 */
[----:B-1----:R-:W-:Y:S01]  /*4b80*/  ISETP.NE.AND P1, PT, R27, 0x1, PT ;  /* 0x000000011b00780c */ /* 0x002fe20003f25270 */
[----:B--2---:R-:W-:Y:S01]  /*4b90*/  VIADD R0, R0, 0xa0 ;  /* 0x000000a000007836 */ /* 0x004fe20000000000 */
[----:B------:R-:W-:Y:S04]  /*4ba0*/  ISETP.GE.AND P0, PT, R26, 0x1, PT ;  /* 0x000000011a00780c */ /* 0x000fe80003f06270 */
[----:B------:R-:W1:Y:S01]  /*4bb0*/  LDC.64 R8, c[0x0][0xb18] ;  /* 0x0002c600ff087b82 */ /* 0x000e620000000a00 */
[----:B------:R-:W-:Y:S01]  /*4bc0*/  PRMT R0, RZ, 0x654, R0 ;  /* 0x00000654ff007816 */ /* 0x000fe20000000000 */
[----:B------:R-:W-:Y:S01]  /*4bd0*/  @!PT LDS RZ, [RZ] ;  /* 0x00000000fffff984 */ /* 0x000fe20000000800 */
[----:B------:R-:W-:Y:S01]  /*4be0*/  @!PT LDS RZ, [RZ] ;  /* 0x00000000fffff984 */ /* 0x000fe20000000800 */
[----:B------:R-:W-:Y:S01]  /*4bf0*/  @!PT LDS RZ, [RZ] ;  /* 0x00000000fffff984 */ /* 0x000fe20000000800 */
[----:B------:R-:W-:Y:S01]  /*4c00*/  @!PT LDS RZ, [RZ] ;  /* 0x00000000fffff984 */ /* 0x000fe20000000800 */
[----:B------:R2:W-:Y:S06]  /*4c10*/  MEMBAR.ALL.CTA ;  /* 0x0000000000007992 */ /* 0x0005ec0000008000 */
[----:B--2---:R-:W2:Y:S01]  /*4c20*/  FENCE.VIEW.ASYNC.S ;  /* 0x00000000000073c6 */ /* 0x004ea20000000000 */
[----:B------:R-:W1:Y:S08]  /*4c30*/  @!P1 LDC R12, c[0x0][0xb20] ;  /* 0x0002c800ff0c9b82 */ /* 0x000e700000000800 */
[----:B------:R-:W1:Y:S01]  /*4c40*/  @!P1 LDC R7, c[0x0][0xb0c] ;  /* 0x0002c300ff079b82 */ /* 0x000e620000000800 */
[----:B--2---:R2:W-:Y:S01]  /*4c50*/  SYNCS.ARRIVE.TRANS64.RED.A1T0 RZ, [R0+URZ], RZ ;  /* 0x000000ff00ff79a7 */ /* 0x0045e200081004ff */
[----:B---3--:R-:W-:Y:S04]  /*4c60*/  LOP3.LUT P4, RZ, R18, 0x1, RZ, 0xc0, !PT ;  /* 0x0000000112ff7812 */ /* 0x008fe8000788c0ff */
[----:B------:R-:W-:Y:S09]  /*4c70*/  P2R R71, PR, RZ, 0x10 ;  /* 0x00000010ff477803 */ /* 0x000ff20000000000 */
[----:B------:R-:W-:Y:S02]  /*4c80*/  @P4 MOV R30, R16 ;  /* 0x00000010001e4202 */ /* 0x000fe40000000f00 */
[----:B------:R-:W-:Y:S01]  /*4c90*/  @P4 LOP3.LUT R29, R17, 0xffff, RZ, 0xc0, !PT ;  /* 0x0000ffff111d4812 */ /* 0x000fe200078ec0ff */
[----:B--2-4-:R-:W-:Y:S06]  /*4ca0*/  @!P0 BRA `(.L_x_82) ;  /* 0x0000000000a48947 */ /* 0x014fec0003800000 */
[----:B------:R-:W-:Y:S01]  /*4cb0*/  IMAD.HI.U32 R0, R62, R25, RZ ;  /* 0x000000193e007227 */ /* 0x000fe200078e00ff */
[----:B------:R-:W-:Y:S02]  /*4cc0*/  ISETP.NE.AND P0, PT, R24, 0x1, PT ;  /* 0x000000011800780c */ /* 0x000fe40003f05270 */
[----:B------:R-:W-:Y:S01]  /*4cd0*/  ISETP.NE.AND P2, PT, R26, 0x1, PT ;  /* 0x000000011a00780c */ /* 0x000fe20003f45270 */
[----:B------:R-:W-:Y:S01]  /*4ce0*/  IMAD.HI.U32 R4, R63, R56, RZ ;  /* 0x000000383f047227 */ /* 0x000fe200078e00ff */
[----:B------:R-:W-:Y:S02]  /*4cf0*/  SHF.R.U32.HI R0, RZ, R61, R0 ;  /* 0x0000003dff007219 */ /* 0x000fe40000011600 */
[----:B------:R-:W-:Y:S01]  /*4d00*/  ISETP.NE.AND P3, PT, R28, 0x1, PT ;  /* 0x000000011c00780c */ /* 0x000fe20003f65270 */
[----:B------:R-:W-:Y:S01]  /*4d10*/  IMAD.HI.U32 R6, R29, R25, RZ ;  /* 0x000000191d067227 */ /* 0x000fe200078e00ff */
[-C--:B------:R-:W-:Y:S02]  /*4d20*/  SHF.R.U32.HI R4, RZ, R57.reuse, R4 ;  /* 0x00000039ff047219 */ /* 0x080fe40000011604 */
[----:B------:R-:W-:Y:S01]  /*4d30*/  SEL R0, R62, R0, !P0 ;  /* 0x000000003e007207 */ /* 0x000fe20004000000 */
[----:B------:R-:W-:Y:S01]  /*4d40*/  IMAD.HI.U32 R5, R30, R56, RZ ;  /* 0x000000381e057227 */ /* 0x000fe200078e00ff */
[----:B------:R-:W-:Y:S03]  /*4d50*/  SEL R4, R63, R4, !P3 ;  /* 0x000000043f047207 */ /* 0x000fe60005800000 */
[-C--:B------:R-:W-:Y:S01]  /*4d60*/  IMAD.HI.U32 R3, R0, R22.reuse, RZ ;  /* 0x0000001600037227 */ /* 0x080fe200078e00ff */
[----:B------:R-:W-:Y:S03]  /*4d70*/  SHF.R.U32.HI R5, RZ, R57, R5 ;  /* 0x00000039ff057219 */ /* 0x000fe60000011605 */
[----:B------:R-:W-:Y:S01]  /*4d80*/  IMAD.HI.U32 R2, R4, R22, RZ ;  /* 0x0000001604027227 */ /* 0x000fe200078e00ff */
[----:B------:R-:W-:Y:S02]  /*4d90*/  @P2 SHF.R.U32.HI R0, RZ, R23, R3 ;  /* 0x00000017ff002219 */ /* 0x000fe40000011603 */
[----:B------:R-:W-:Y:S02]  /*4da0*/  SHF.R.U32.HI R3, RZ, R61, R6 ;  /* 0x0000003dff037219 */ /* 0x000fe40000011606 */
[----:B------:R-:W-:Y:S01]  /*4db0*/  @P2 SHF.R.U32.HI R4, RZ, R23, R2 ;  /* 0x00000017ff042219 */ /* 0x000fe20000011602 */
[----:B------:R-:W-:Y:S01]  /*4dc0*/  IMAD R0, R26, R0, RZ ;  /* 0x000000001a007224 */ /* 0x000fe200078e02ff */
[----:B------:R-:W-:Y:S02]  /*4dd0*/  SEL R3, R29, R3, !P0 ;  /* 0x000000031d037207 */ /* 0x000fe40004000000 */
[----:B------:R-:W-:Y:S01]  /*4de0*/  SEL R2, R30, R5, !P3 ;  /* 0x000000051e027207 */ /* 0x000fe20005800000 */
[----:B------:R-:W-:Y:S01]  /*4df0*/  IMAD R5, R26, R4, RZ ;  /* 0x000000041a057224 */ /* 0x000fe200078e02ff */
[C---:B------:R-:W-:Y:S01]  /*4e00*/  ISETP.GE.AND P0, PT, R3.reuse, R0, PT ;  /* 0x000000000300720c */ /* 0x040fe20003f06270 */
[C---:B------:R-:W-:Y:S03]  /*4e10*/  IMAD.HI.U32 R0, R3.reuse, R22, RZ ;  /* 0x0000001603007227 */ /* 0x040fe600078e00ff */
[C---:B------:R-:W-:Y:S02]  /*4e20*/  ISETP.GE.OR P0, PT, R2.reuse, R5, P0 ;  /* 0x000000050200720c */ /* 0x040fe40000706670 */
[----:B------:R-:W-:Y:S04]  /*4e30*/  SHF.R.U32.HI R0, RZ, R23, R0 ;  /* 0x00000017ff007219 */ /* 0x000fe80000011600 */
[C---:B------:R-:W-:Y:S05]  /*4e40*/  SEL R6, R3.reuse, R0, !P2 ;  /* 0x0000000003067207 */ /* 0x040fea0005000000 */
        /* <DEDUP_REMOVED lines=14> */
[----:B------:R-:W-:Y:S07]  /*4f30*/  IMAD R29, R3, R24, R29 ;  /* 0x00000018031d7224 */ /* 0x000fee00078e021d */
.L_x_82:
[----:B-1----:R-:W-:Y:S01]  /*4f40*/  @!P1 ISETP.NE.AND P0, PT, R8, 0x1, PT ;  /* 0x000000010800980c */ /* 0x002fe20003f05270 */
[----:B------:R-:W-:Y:S01]  /*4f50*/  @!P1 IMAD.HI.U32 R0, R30, R10, RZ ;  /* 0x0000000a1e009227 */ /* 0x000fe200078e00ff */
[----:B------:R-:W-:Y:S01]  /*4f60*/  @!P1 ISETP.NE.AND P2, PT, R7, 0x1, PT ;  /* 0x000000010700980c */ /* 0x000fe20003f45270 */
[----:B------:R-:W-:Y:S01]  /*4f70*/  ULOP3.LUT UP0, URZ, UR52, 0x1b0, URZ, 0xc0, !UPT ;  /* 0x000001b034ff7892 */ /* 0x000fe2000f80c0ff */
[----:B------:R-:W-:Y:S01]  /*4f80*/  R2UR UR42, R21 ;  /* 0x00000000152a72ca */ /* 0x000fe200000e0000 */
[----:B------:R-:W-:Y:S01]  /*4f90*/  @!P1 IMAD.HI.U32 R2, R29, R9, RZ ;  /* 0x000000091d029227 */ /* 0x000fe200078e00ff */
[----:B------:R-:W-:Y:S02]  /*4fa0*/  @!P1 SHF.R.U32.HI R0, RZ, R11, R0 ;  /* 0x0000000bff009219 */ /* 0x000fe40000011600 */
[----:B------:R-:W-:Y:S01]  /*4fb0*/  R2UR UR41, R20 ;  /* 0x00000000142972ca */ /* 0x000fe200000e0000 */
[----:B------:R-:W-:Y:S01]  /*4fc0*/  VIADD R73, R73, 0x1 ;  /* 0x0000000149497836 */ /* 0x000fe20000000000 */
[----:B------:R-:W-:Y:S02]  /*4fd0*/  @!P1 SHF.R.U32.HI R2, RZ, R12, R2 ;  /* 0x0000000cff029219 */ /* 0x000fe40000011602 */
[----:B------:R-:W-:Y:S02]  /*4fe0*/  @!P1 SEL R3, R30, R0, !P2 ;  /* 0x000000001e039207 */ /* 0x000fe40005000000 */
[----:B------:R-:W-:Y:S02]  /*4ff0*/  @!P1 SEL R2, R29, R2, !P0 ;  /* 0x000000021d029207 */ /* 0x000fe40004000000 */
[----:B------:R-:W-:Y:S01]  /*5000*/  @P4 SHF.R.U32.HI R66, RZ, 0x10, R17 ;  /* 0x00000010ff424819 */ /* 0x000fe20000011611 */
[----:B------:R-:W-:Y:S02]  /*5010*/  USHF.L.U32 UR42, UR42, 0x6, URZ ;  /* 0x000000062a2a7899 */ /* 0x000fe400080006ff */
[----:B------:R-:W-:Y:S02]  /*5020*/  @!P1 IMAD.IADD R0, R2, 0x1, -R3 ;  /* 0x0000000102009824 */ /* 0x000fe400078e0a03 */
[----:B------:R-:W-:Y:S01]  /*5030*/  @!P1 IMAD.IADD R2, R3, 0x1, -R2 ;  /* 0x0000000103029824 */ /* 0x000fe200078e0a02 */
[----:B------:R-:W-:Y:S01]  /*5040*/  USHF.L.U32 UR41, UR41, 0x6, URZ ;  /* 0x0000000629297899 */ /* 0x000fe200080006ff */
[----:B------:R-:W-:Y:S02]  /*5050*/  @!P1 IMAD R30, R0, R7, R30 ;  /* 0x00000007001e9224 */ /* 0x000fe400078e021e */
[----:B------:R-:W-:Y:S01]  /*5060*/  @!P1 IMAD R29, R2, R8, R29 ;  /* 0x00000008021d9224 */ /* 0x000fe200078e021d */
[----:B------:R-:W-:Y:S08]  /*5070*/  BRA.U !UP0, `(.L_x_83) ;  /* 0x00000001087c7547 */ /* 0x000ff0000b800000 */
[----:B------:R-:W1:Y:S01]  /*5080*/  LDCU.64 UR8, c[0x4][0x80] ;  /* 0x01001000ff0877ac */ /* 0x000e620008000a00 */
[----:B------:R-:W-:Y:S01]  /*5090*/  MOV R2, 0x0 ;  /* 0x0000000000027802 */ /* 0x000fe20000000f00 */
[----:B------:R-:W-:Y:S02]  /*50a0*/  HFMA2 R12, -RZ, RZ, 0, 5.9604644775390625e-08 ;  /* 0x00000001ff0c7431 */ /* 0x000fe400000001ff */
[----:B------:R-:W-:Y:S01]  /*50b0*/  IMAD.MOV.U32 R8, RZ, RZ, 0x70 ;  /* 0x00000070ff087424 */ /* 0x000fe200078e00ff */
[----:B------:R2:W3:Y:S01]  /*50c0*/  LDC.64 R14, c[0x4][R2] ;  /* 0x01000000020e7b82 */ /* 0x0004e20000000a00 */
[----:B------:R-:W4:Y:S01]  /*50d0*/  LDCU.64 UR6, c[0x4][0x88] ;  /* 0x01001100ff0677ac */ /* 0x000f220008000a00 */
[----:B------:R-:W-:Y:S01]  /*50e0*/  IMAD.MOV.U32 R13, RZ, RZ, RZ ;  /* 0x000000ffff0d7224 */ /* 0x000fe200078e00ff */
[----:B------:R-:W2:Y:S01]  /*50f0*/  LDCU.64 UR4, c[0x4][0x8] ;  /* 0x01000100ff0477ac */ /* 0x000ea20008000a00 */
[----:B-1----:R-:W-:Y:S01]  /*5100*/  MOV R5, UR9 ;  /* 0x0000000900057c02 */ /* 0x002fe20008000f00 */
[----:B------:R-:W-:Y:S01]  /*5110*/  IMAD.U32 R4, RZ, RZ, UR8 ;  /* 0x00000008ff047e24 */ /* 0x000fe2000f8e00ff */
[----:B----4-:R-:W-:Y:S01]  /*5120*/  MOV R7, UR7 ;  /* 0x0000000700077c02 */ /* 0x010fe20008000f00 */
[----:B------:R-:W-:Y:S01]  /*5130*/  IMAD.U32 R6, RZ, RZ, UR6 ;  /* 0x00000006ff067e24 */ /* 0x000fe2000f8e00ff */
[----:B--2---:R-:W-:Y:S01]  /*5140*/  MOV R11, UR5 ;  /* 0x00000005000b7c02 */ /* 0x004fe20008000f00 */
[----:B------:R-:W-:Y:S02]  /*5150*/  IMAD.U32 R10, RZ, RZ, UR4 ;  /* 0x00000004ff0a7e24 */ /* 0x000fe4000f8e00ff */
[----:B------:R-:W-:Y:S07]  /*5160*/  LEPC R20, `(.L_x_84) ;  /* 0x000000001014794e */ /* 0x000fee0000000000 */
[----:B---3-5:R-:W-:Y:S05]  /*5170*/  CALL.ABS.NOINC R14 ;  /* 0x000000000e007343 */ /* 0x028fea0003c00000 */
.L_x_84:
[----:B------:R-:W1:Y:S01]  /*5180*/  LDCU.64 UR8, c[0x4][0x80] ;  /* 0x01001000ff0877ac */ /* 0x000e620008000a00 */
[----:B------:R-:W2:Y:S01]  /*5190*/  LDC.64 R2, c[0x4][R2] ;  /* 0x0100000002027b82 */ /* 0x000ea20000000a00 */
[----:B------:R-:W-:Y:S02]  /*51a0*/  HFMA2 R12, -RZ, RZ, 0, 5.9604644775390625e-08 ;  /* 0x00000001ff0c7431 */ /* 0x000fe400000001ff */
[----:B------:R-:W-:Y:S02]  /*51b0*/  IMAD.MOV.U32 R8, RZ, RZ, 0x70 ;  /* 0x00000070ff087424 */ /* 0x000fe400078e00ff */
[----:B------:R-:W-:Y:S01]  /*51c0*/  IMAD.MOV.U32 R13, RZ, RZ, RZ ;  /* 0x000000ffff0d7224 */ /* 0x000fe200078e00ff */
[----:B------:R-:W3:Y:S01]  /*51d0*/  LDCU.64 UR6, c[0x4][0x88] ;  /* 0x01001100ff0677ac */ /* 0x000ee20008000a00 */
[----:B------:R-:W4:Y:S01]  /*51e0*/  LDCU.64 UR4, c[0x4][0x8] ;  /* 0x01000100ff0477ac */ /* 0x000f220008000a00 */
[----:B-1----:R-:W-:Y:S02]  /*51f0*/  MOV R4, UR8 ;  /* 0x0000000800047c02 */ /* 0x002fe40008000f00 */
[----:B------:R-:W-:Y:S02]  /*5200*/  MOV R5, UR9 ;  /* 0x0000000900057c02 */ /* 0x000fe40008000f00 */
[----:B---3--:R-:W-:Y:S01]  /*5210*/  MOV R7, UR7 ;  /* 0x0000000700077c02 */ /* 0x008fe20008000f00 */
[----:B------:R-:W-:Y:S01]  /*5220*/  IMAD.U32 R6, RZ, RZ, UR6 ;  /* 0x00000006ff067e24 */ /* 0x000fe2000f8e00ff */
[----:B----4-:R-:W-:Y:S01]  /*5230*/  MOV R11, UR5 ;  /* 0x00000005000b7c02 */ /* 0x010fe20008000f00 */
[----:B------:R-:W-:Y:S02]  /*5240*/  IMAD.U32 R10, RZ, RZ, UR4 ;  /* 0x00000004ff0a7e24 */ /* 0x000fe4000f8e00ff */
[----:B------:R-:W-:Y:S07]  /*5250*/  LEPC R20, `(.L_x_83) ;  /* 0x000000001014794e */ /* 0x000fee0000000000 */
[----:B--2---:R-:W-:Y:S05]  /*5260*/  CALL.ABS.NOINC R2 ;  /* 0x0000000002007343 */ /* 0x004fea0003c00000 */
.L_x_83:
[----:B------:R-:W-:Y:S01]  /*5270*/  ISETP.NE.U32.AND P4, PT, R54, RZ, PT ;  /* 0x000000ff3600720c */ /* 0x000fe20003f85070 */
[----:B------:R-:W-:Y:S01]  /*5280*/  UISETP.NE.AND UP2, UPT, UR53, URZ, UPT ;  /* 0x000000ff3500728c */ /* 0x000fe2000bf45270 */
[----:B------:R-:W-:Y:S01]  /*5290*/  ISETP.NE.U32.AND P2, PT, RZ, UR38, PT ;  /* 0x00000026ff007c0c */ /* 0x000fe2000bf45070 */
[----:B------:R-:W-:Y:S01]  /*52a0*/  UISETP.NE.U32.AND UP1, UPT, UR44, URZ, UPT ;  /* 0x000000ff2c00728c */ /* 0x000fe2000bf25070 */
[----:B------:R-:W-:Y:S01]  /*52b0*/  ISETP.NE.AND.EX P4, PT, R55, RZ, PT, P4 ;  /* 0x000000ff3700720c */ /* 0x000fe20003f85340 */
[----:B------:R-:W-:Y:S01]  /*52c0*/  UPLOP3.LUT UP0, UPT, UPT, UPT, UPT, 0x40, 0x4 ;  /* 0x000000000004789c */ /* 0x000fe20003f0e870 */
[----:B------:R-:W-:Y:S01]  /*52d0*/  ISETP.NE.AND.EX P2, PT, RZ, UR39, PT, P2 ;  /* 0x00000027ff007c0c */ /* 0x000fe2000bf45320 */
[----:B------:R-:W-:Y:S01]  /*52e0*/  UISETP.NE.AND.EX UP1, UPT, UR45, URZ, UPT, UP1 ;  /* 0x000000ff2d00728c */ /* 0x000fe2000bf25310 */
[----:B------:R-:W-:Y:S04]  /*52f0*/  PLOP3.LUT P1, PT, PT, PT, UP2, 0x80, 0x8 ;  /* 0x000000000008781c */ /* 0x000fe80003f2f028 */
[----:B------:R-:W-:Y:S06]  /*5300*/  @UP2 UPLOP3.LUT UP0, UPT, UPT, UPT, UP1, 0x80, 0x8 ;  /* 0x000000000008289c */ /* 0x000fec0003f0f010 */
[----:B------:R-:W-:Y:S01]  /*5310*/  PLOP3.LUT P0, PT, PT, PT, UP0, 0x80, 0x8 ;  /* 0x000000000008781c */ /* 0x000fe20003f0f008 */
[----:B------:R-:W-:Y:S01]  /*5320*/  @!UPT UIADD3 URZ, UPT, UPT, URZ, URZ, URZ ;  /* 0x000000fffffff290 */ /* 0x000fe2000fffe0ff */
[----:B------:R-:W-:Y:S11]  /*5330*/  BRA.U !UP1, `(.L_x_85) ;  /* 0x0000000109387547 */ /* 0x000ff6000b800000 */
[----:B------:R-:W-:Y:S01]  /*5340*/  UISETP.NE.U32.AND UP0, UPT, UR38, URZ, UPT ;  /* 0x000000ff2600728c */ /* 0x000fe2000bf05070 */
[----:B------:R-:W-:Y:S02]  /*5350*/  HFMA2 R0, -RZ, RZ, 0, 5.9604644775390625e-08 ;  /* 0x00000001ff007431 */ /* 0x000fe400000001ff */
[----:B------:R-:W-:Y:S01]  /*5360*/  IMAD.MOV.U32 R60, RZ, RZ, 0x1 ;  /* 0x00000001ff3c7424 */ /* 0x000fe200078e00ff */
[----:B------:R-:W-:Y:S06]  /*5370*/  UISETP.NE.AND.EX UP0, UPT, UR39, URZ, UPT, UP0 ;  /* 0x000000ff2700728c */ /* 0x000fec000bf05300 */
[----:B------:R-:W-:Y:S05]  /*5380*/  PLOP3.LUT P3, PT, PT, PT, UP0, 0x80, 0x8 ;  /* 0x000000000008781c */ /* 0x000fea0003f6f008 */
[----:B------:R-:W1:Y:S01]  /*5390*/  @UP0 LDCU.64 UR6, c[0x0][0x888] ;  /* 0x00011100ff0607ac */ /* 0x000e620008000a00 */
[----:B------:R-:W-:Y:S07]  /*53a0*/  @UP0 UIMAD UR4, UR36, UR44, URZ ;  /* 0x0000002c240402a4 */ /* 0x000fee000f8e02ff */
[----:B------:R-:W-:Y:S01]  /*53b0*/  @!P3 PRMT R60, R0, 0x7610, R60 ;  /* 0x00007610003cb816 */ /* 0x000fe2000000003c */
[----:B-1----:R-:W-:Y:S03]  /*53c0*/  @UP0 UIMAD.WIDE UR6, UR4, 0x4, UR6 ;  /* 0x00000004040608a5 */ /* 0x002fe6000f8e0206 */
[----:B------:R-:W1:Y:S03]  /*53d0*/  @!UP0 LDCU UR4, c[0x0][0x880] ;  /* 0x00011000ff0487ac */ /* 0x000e660008000800 */
[----:B------:R-:W-:Y:S01]  /*53e0*/  IMAD.U32 R2, RZ, RZ, UR6 ;  /* 0x00000006ff027e24 */ /* 0x000fe2000f8e00ff */
[----:B------:R-:W-:Y:S05]  /*53f0*/  MOV R3, UR7 ;  /* 0x0000000700037c02 */ /* 0x000fea0008000f00 */
[----:B-----5:R2:W5:Y:S02]  /*5400*/  @P3 LDG.E R35, desc[UR46][R2.64] ;  /* 0x0000002e02233981 */ /* 0x020564000c1e1900 */
[----:B-12---:R-:W-:Y:S02]  /*5410*/  @!P3 IMAD.U32 R35, RZ, RZ, UR4 ;  /* 0x00000004ff23be24 */ /* 0x006fe4000f8e00ff */
.L_x_85:
[----:B------:R-:W-:Y:S05]  /*5420*/  @!P4 BRA `(.L_x_86) ;  /* 0x000000000020c947 */ /* 0x000fea0003800000 */
[----:B------:R-:W-:Y:S04]  /*5430*/  ISETP.NE.U32.AND P3, PT, R52, RZ, PT ;  /* 0x000000ff3400720c */ /* 0x000fe80003f65070 */
[----:B------:R-:W-:Y:S11]  /*5440*/  ISETP.NE.AND.EX P3, PT, R53, RZ, PT, P3 ;  /* 0x000000ff3500720c */ /* 0x000ff60003f65330 */
[----:B------:R-:W-:Y:S02]  /*5450*/  @!UPT UIADD3 URZ, UPT, UPT, URZ, URZ, URZ ;  /* 0x000000fffffff290 */ /* 0x000fe4000fffe0ff */
[----:B------:R-:W1:Y:S01]  /*5460*/  @P3 LDC.64 R2, c[0x0][0x8a8] ;  /* 0x00022a00ff023b82 */ /* 0x000e620000000a00 */
[----:B------:R-:W-:Y:S04]  /*5470*/  @P3 IMAD R0, R54, UR36, RZ ;  /* 0x0000002436003c24 */ /* 0x000fe8000f8e02ff */
[----:B-1----:R-:W-:Y:S05]  /*5480*/  @P3 IMAD.WIDE R2, R0, 0x4, R2 ;  /* 0x0000000400023825 */ /* 0x002fea00078e0202 */
[----:B-----5:R1:W5:Y:S02]  /*5490*/  @P3 LDG.E R33, desc[UR46][R2.64] ;  /* 0x0000002e02213981 */ /* 0x020364000c1e1900 */
[----:B-1----:R-:W2:Y:S02]  /*54a0*/  @!P3 LDC R33, c[0x0][0x8a0] ;  /* 0x00022800ff21bb82 */ /* 0x002ea40000000800 */
.L_x_86:
[----:B-----5:R-:W-:Y:S01]  /*54b0*/  FSETP.NEU.AND P3, PT, R35, RZ, PT ;  /* 0x000000ff2300720b */ /* 0x020fe20003f6d000 */
[----:B------:R-:W-:Y:S01]  /*54c0*/  IMAD.U32 R2, RZ, RZ, UR56 ;  /* 0x00000038ff027e24 */ /* 0x000fe2000f8e00ff */
[----:B------:R-:W-:Y:S01]  /*54d0*/  SEL R5, RZ, 0xffffffff, P2 ;  /* 0xffffffffff057807 */ /* 0x000fe20001000000 */
[----:B------:R-:W-:Y:S01]  /*54e0*/  ULOP3.LUT UR4, UR51, 0x1, URZ, 0x3c, !UPT ;  /* 0x0000000133047892 */ /* 0x000fe2000f8e3cff */
[----:B------:R-:W-:Y:S01]  /*54f0*/  @P1 LOP3.LUT P2, RZ, R60, 0xff, RZ, 0xc0, !PT ;  /* 0x000000ff3cff1812 */ /* 0x000fe2000784c0ff */
[----:B------:R-:W-:Y:S01]  /*5500*/  BSSY B1, `(.L_x_87) ;  /* 0x000003d000017945 */ /* 0x000fe20003800000 */
[----:B------:R-:W-:Y:S01]  /*5510*/  @P1 SEL R0, RZ, 0xffffffff, P3 ;  /* 0xffffffffff001807 */ /* 0x000fe20001800000 */
[----:B------:R-:W-:Y:S01]  /*5520*/  IMAD.MOV.U32 R47, RZ, RZ, 0x1 ;  /* 0x00000001ff2f7424 */ /* 0x000fe200078e00ff */
[----:B------:R-:W-:Y:S01]  /*5530*/  LEA R2, R2, UR48, 0x3 ;  /* 0x0000003002027c11 */ /* 0x000fe2000f8e18ff */
[----:B------:R-:W-:Y:S01]  /*5540*/  IMAD.U32 R45, RZ, RZ, UR4 ;  /* 0x00000004ff2d7e24 */ /* 0x000fe2000f8e00ff */
[----:B------:R-:W-:Y:S01]  /*5550*/  @P0 SEL R0, R5, R0, !P2 ;  /* 0x0000000005000207 */ /* 0x000fe20005000000 */
[----:B------:R-:W-:Y:S01]  /*5560*/  IMAD.U32 R46, RZ, RZ, UR56 ;  /* 0x00000038ff2e7e24 */ /* 0x000fe2000f8e00ff */
[C---:B------:R-:W-:Y:S02]  /*5570*/  LEA R44, R31.reuse, UR48, 0x3 ;  /* 0x000000301f2c7c11 */ /* 0x040fe4000f8e18ff */
[----:B------:R-:W-:Y:S02]  /*5580*/  CS2R R50, SRZ ;  /* 0x0000000000327805 */ /* 0x000fe4000001ff00 */
[----:B------:R-:W-:Y:S02]  /*5590*/  @P1 LOP3.LUT R0, R0, 0x1, RZ, 0xc0, !PT ;  /* 0x0000000100001812 */ /* 0x000fe400078ec0ff */
[----:B------:R-:W-:Y:S02]  /*55a0*/  CS2R R48, SRZ ;  /* 0x0000000000307805 */ /* 0x000fe4000001ff00 */
[----:B------:R-:W-:Y:S02]  /*55b0*/  SHF.L.U32 R3, R68, 0x1f, RZ ;  /* 0x0000001f44037819 */ /* 0x000fe400000006ff */
[----:B------:R-:W-:Y:S02]  /*55c0*/  CS2R R42, SRZ ;  /* 0x00000000002a7805 */ /* 0x000fe4000001ff00 */
[----:B------:R-:W-:Y:S02]  /*55d0*/  ISETP.NE.U32.OR P5, PT, R0, 0x1, !P1 ;  /* 0x000000010000780c */ /* 0x000fe40004fa5470 */
[----:B------:R-:W-:Y:S02]  /*55e0*/  CS2R R40, SRZ ;  /* 0x0000000000287805 */ /* 0x000fe4000001ff00 */
[----:B------:R-:W-:Y:S02]  /*55f0*/  PLOP3.LUT P2, PT, PT, PT, UP1, 0x80, 0x8 ;  /* 0x000000000008781c */ /* 0x000fe40003f4f018 */
[----:B------:R-:W-:Y:S02]  /*5600*/  LEA.HI R34, R31, R31, RZ, 0x1 ;  /* 0x0000001f1f227211 */ /* 0x000fe400078f08ff */
[----:B------:R-:W-:Y:S02]  /*5610*/  LOP3.LUT P4, R72, R60, 0xff, RZ, 0xc0, !PT ;  /* 0x000000ff3c487812 */ /* 0x000fe4000788c0ff */
[----:B------:R-:W-:Y:S02]  /*5620*/  SEL R4, RZ, 0xffffffff, P3 ;  /* 0xffffffffff047807 */ /* 0x000fe40001800000 */
[----:B------:R-:W-:Y:S02]  /*5630*/  P2R R74, PR, RZ, 0x20 ;  /* 0x00000020ff4a7803 */ /* 0x000fe40000000000 */
[----:B------:R-:W-:Y:S03]  /*5640*/  @P5 SHF.L.U32 R0, R45, 0x1f, RZ ;  /* 0x0000001f2d005819 */ /* 0x000fe600000006ff */
[----:B------:R-:W-:Y:S01]  /*5650*/  @P2 SEL R4, R5, R4, !P4 ;  /* 0x0000000405042207 */ /* 0x000fe20006000000 */
[----:B------:R1:W3:Y:S03]  /*5660*/  @P5 SYNCS.PHASECHK.TRANS64.TRYWAIT P1, [R2+URZ+0x50], R0 ;  /* 0x00005000020055a7 */ /* 0x0002e600080211ff */
[----:B------:R-:W-:Y:S04]  /*5670*/  LOP3.LUT R4, R4, 0x1, RZ, 0xc0, !PT ;  /* 0x0000000104047812 */ /* 0x000fe800078ec0ff */
[----:B------:R-:W-:Y:S04]  /*5680*/  ISETP.NE.U32.AND P2, PT, R4, 0x1, PT ;  /* 0x000000010400780c */ /* 0x000fe80003f45070 */
[----:B------:R-:W-:Y:S01]  /*5690*/  P2R R76, PR, RZ, 0x4 ;  /* 0x00000004ff4c7803 */ /* 0x000fe20000000000 */
[----:B------:R4:W2:Y:S01]  /*56a0*/  SYNCS.PHASECHK.TRANS64.TRYWAIT P0, [R44+URZ+0xb0], R3 ;  /* 0x0000b0032c0075a7 */ /* 0x0008a200080011ff */
[C---:B-1----:R-:W-:Y:S01]  /*56b0*/  IMAD.SHL.U32 R0, R34.reuse, 0x20, RZ ;  /* 0x0000002022007824 */ /* 0x042fe200078e00ff */
[----:B------:R-:W-:Y:S04]  /*56c0*/  LOP3.LUT R34, R34, 0xffe, RZ, 0xc0, !PT ;  /* 0x00000ffe22227812 */ /* 0x000fe800078ec0ff */
[----:B------:R-:W-:Y:S01]  /*56d0*/  LOP3.LUT R0, R0, 0xffffffc0, RZ, 0xc0, !PT ;  /* 0xffffffc000007812 */ /* 0x000fe200078ec0ff */
[----:B------:R-:W-:Y:S04]  /*56e0*/  IMAD.IADD R34, R31, 0x1, -R34 ;  /* 0x000000011f227824 */ /* 0x000fe800078e0a22 */
[----:B------:R-:W-:Y:S04]  /*56f0*/  IMAD.IADD R0, R32, 0x1, R0 ;  /* 0x0000000120007824 */ /* 0x000fe800078e0200 */
[----:B------:R-:W-:Y:S01]  /*5700*/  IMAD R34, R34, 0x100000, R0 ;  /* 0x0010000022227824 */ /* 0x000fe200078e0200 */
[----:B---3--:R-:W-:Y:S01]  /*5710*/  @P5 SEL R47, RZ, 0x1, !P1 ;  /* 0x00000001ff2f5807 */ /* 0x008fe20004800000 */
[----:B----4-:R-:W-:Y:S06]  /*5720*/  @!P5 BRA `(.L_x_88) ;  /* 0x000000000068d947 */ /* 0x010fec0003800000 */
[----:B------:R-:W-:Y:S01]  /*5730*/  HFMA2 R43, -RZ, RZ, 0, 0 ;  /* 0x00000000ff2b7431 */ /* 0x000fe200000001ff */
[----:B------:R-:W-:Y:S01]  /*5740*/  ISETP.NE.AND P1, PT, R47, RZ, PT ;  /* 0x000000ff2f00720c */ /* 0x000fe20003f25270 */
[----:B------:R-:W-:Y:S01]  /*5750*/  IMAD.U32 R0, RZ, RZ, UR56 ;  /* 0x00000038ff007e24 */ /* 0x000fe2000f8e00ff */
[----:B------:R-:W-:Y:S11]  /*5760*/  BSSY B0, `(.L_x_89) ;  /* 0x0000005000007945 */ /* 0x000ff60003800000 */
[----:B------:R-:W-:Y:S05]  /*5770*/  @P1 BRA `(.L_x_90) ;  /* 0x00000000000c1947 */ /* 0x000fea0003800000 */
[----:B------:R-:W-:Y:S04]  /*5780*/  SHF.L.U32 R4, R45, 0x1f, RZ ;  /* 0x0000001f2d047819 */ /* 0x000fe800000006ff */
[----:B------:R-:W1:Y:S02]  /*5790*/  SYNCS.PHASECHK.TRANS64.TRYWAIT P1, [R2+URZ+0x50], R4 ;  /* 0x00005004020075a7 */ /* 0x000e6400080211ff */
[----:B-1----:R-:W-:Y:S05]  /*57a0*/  @!P1 BRA `(.L_x_91) ;  /* 0x0000001c00b49947 */ /* 0x002fea0003800000 */
.L_x_90:
[----:B------:R-:W-:Y:S05]  /*57b0*/  BSYNC B0 ;  /* 0x0000000000007941 */ /* 0x000fea0003800000 */
.L_x_89:
[----:B------:R-:W-:Y:S01]  /*57c0*/  ISETP.NE.AND P1, PT, R76, RZ, PT ;  /* 0x000000ff4c00720c */ /* 0x000fe20003f25270 */
[----:B------:R-:W-:Y:S01]  /*57d0*/  IMAD.MOV.U32 R42, RZ, RZ, RZ ;  /* 0x000000ffff2a7224 */ /* 0x000fe200078e00ff */
[----:B------:R-:W-:Y:S02]  /*57e0*/  CS2R R40, SRZ ;  /* 0x0000000000287805 */ /* 0x000fe4000001ff00 */
[----:B------:R-:W-:Y:S02]  /*57f0*/  CS2R R50, SRZ ;  /* 0x0000000000327805 */ /* 0x000fe4000001ff00 */
[----:B------:R-:W-:Y:S07]  /*5800*/  CS2R R48, SRZ ;  /* 0x0000000000307805 */ /* 0x000fee000001ff00 */
[----:B-1----:R-:W-:Y:S01]  /*5810*/  @P1 IMAD R2, R0, 0x800, R64 ;  /* 0x0000080000021824 */ /* 0x002fe200078e0240 */
[----:B------:R-:W-:Y:S05]  /*5820*/  @P1 WARPSYNC.ALL ;  /* 0x0000000000001948 */ /* 0x000fea0003800000 */
[----:B------:R-:W-:Y:S01]  /*5830*/  @P1 LEA R2, R2, UR48, 0x1 ;  /* 0x0000003002021c11 */ /* 0x000fe2000f8e08ff */
[----:B------:R-:W-:Y:S04]  /*5840*/  UIADD3 UR5, UPT, UPT, UR56, 0x1, URZ ;  /* 0x0000000138057890 */ /* 0x000fe8000fffe0ff */
[----:B------:R1:W3:Y:S01]  /*5850*/  @P1 LDSM.16.M88.4 R40, [R2+0x200] ;  /* 0x000200000228183b */ /* 0x0002e20000000200 */
[----:B------:R-:W-:Y:S01]  /*5860*/  UISETP.NE.AND UP0, UPT, UR5, 0x3, UPT ;  /* 0x000000030500788c */ /* 0x000fe2000bf05270 */
[----:B------:R-:W-:Y:S03]  /*5870*/  @P1 IMAD R0, R69, 0x2, R2 ;  /* 0x0000000245001824 */ /* 0x000fe600078e0202 */
[----:B------:R-:W-:Y:S02]  /*5880*/  USEL UR4, URZ, 0x1, UP0 ;  /* 0x00000001ff047887 */ /* 0x000fe40008000000 */
[----:B------:R1:W4:Y:S01]  /*5890*/  @P1 LDSM.16.M88.4 R48, [R0+0x200] ;  /* 0x000200000030183b */ /* 0x0003220000000200 */
[----:B------:R-:W-:Y:S03]  /*58a0*/  USEL UR5, UR5, URZ, UP0 ;  /* 0x000000ff05057287 */ /* 0x000fe60008000000 */
[----:B------:R-:W-:Y:S03]  /*58b0*/  LOP3.LUT R45, R45, UR4, RZ, 0x3c, !PT ;  /* 0x000000042d2d7c12 */ /* 0x000fe6000f8e3cff */
[----:B------:R-:W-:Y:S02]  /*58c0*/  IMAD.U32 R46, RZ, RZ, UR5 ;  /* 0x00000005ff2e7e24 */ /* 0x000fe4000f8e00ff */
.L_x_88:
[----:B------:R-:W-:Y:S05]  /*58d0*/  BSYNC B1 ;  /* 0x0000000000017941 */ /* 0x000fea0003800000 */
.L_x_87:
[----:B-1----:R-:W-:Y:S04]  /*58e0*/  SHF.R.U32.HI R0, RZ, 0x15, R34 ;  /* 0x00000015ff007819 */ /* 0x002fe80000011622 */
[----:B------:R-:W-:Y:S01]  /*58f0*/  LOP3.LUT P1, RZ, R0, 0x3, R65, 0x48, !PT ;  /* 0x0000000300ff7812 */ /* 0x000fe20007824841 */
[----:B------:R-:W-:Y:S01]  /*5900*/  @!UPT UIADD3 URZ, UPT, UPT, URZ, URZ, URZ ;  /* 0x000000fffffff290 */ /* 0x000fe2000fffe0ff */
[----:B--2---:R-:W-:Y:S11]  /*5910*/  @P0 BRA `(.L_x_92) ;  /* 0x0000000000080947 */ /* 0x004ff60003800000 */
[----:B------:R-:W1:Y:S02]  /*5920*/  SYNCS.PHASECHK.TRANS64.TRYWAIT P0, [R44+URZ+0xb0], R3 ;  /* 0x0000b0032c0075a7 */ /* 0x000e6400080011ff */
[----:B-1----:R-:W-:Y:S05]  /*5930*/  @!P0 BRA `(.L_x_93) ;  /* 0x0000001c00648947 */ /* 0x002fea0003800000 */
.L_x_92:
[----:B------:R-:W-:Y:S05]  /*5940*/  @!P1 BRA `(.L_x_94) ;  /* 0x0000000000409947 */ /* 0x000fea0003800000 */
[----:B------:R-:W2:Y:S01]  /*5950*/  LDCU.64 UR8, c[0x4][0x70] ;  /* 0x01000e00ff0877ac */ /* 0x000ea20008000a00 */
[----:B-1----:R-:W-:Y:S01]  /*5960*/  MOV R3, 0x0 ;  /* 0x0000000000037802 */ /* 0x002fe20000000f00 */
[----:B------:R-:W-:Y:S02]  /*5970*/  HFMA2 R12, -RZ, RZ, 0, 5.9604644775390625e-08 ;  /* 0x00000001ff0c7431 */ /* 0x000fe400000001ff */
[----:B------:R-:W-:Y:S02]  /*5980*/  IMAD.MOV.U32 R8, RZ, RZ, 0x192 ;  /* 0x00000192ff087424 */ /* 0x000fe400078e00ff */
[----:B------:R-:W-:Y:S01]  /*5990*/  IMAD.MOV.U32 R13, RZ, RZ, RZ ;  /* 0x000000ffff0d7224 */ /* 0x000fe200078e00ff */
[----:B------:R-:W1:Y:S01]  /*59a0*/  LDCU.64 UR6, c[0x4][0x78] ;  /* 0x01000f00ff0677ac */ /* 0x000e620008000a00 */
[----:B------:R-:W3:Y:S01]  /*59b0*/  LDC.64 R2, c[0x4][R3] ;  /* 0x0100000003027b82 */ /* 0x000ee20000000a00 */
[----:B------:R-:W5:Y:S01]  /*59c0*/  LDCU.64 UR4, c[0x4][0x10] ;  /* 0x01000200ff0477ac */ /* 0x000f620008000a00 */
[----:B--2---:R-:W-:Y:S01]  /*59d0*/  MOV R5, UR9 ;  /* 0x0000000900057c02 */ /* 0x004fe20008000f00 */
[----:B------:R-:W-:Y:S01]  /*59e0*/  IMAD.U32 R4, RZ, RZ, UR8 ;  /* 0x00000008ff047e24 */ /* 0x000fe2000f8e00ff */
[----:B-1----:R-:W-:Y:S01]  /*59f0*/  MOV R7, UR7 ;  /* 0x0000000700077c02 */ /* 0x002fe20008000f00 */
[----:B------:R-:W-:Y:S01]  /*5a00*/  IMAD.U32 R6, RZ, RZ, UR6 ;  /* 0x00000006ff067e24 */ /* 0x000fe2000f8e00ff */
[----:B-----5:R-:W-:Y:S01]  /*5a10*/  MOV R11, UR5 ;  /* 0x00000005000b7c02 */ /* 0x020fe20008000f00 */
[----:B------:R-:W-:Y:S02]  /*5a20*/  IMAD.U32 R10, RZ, RZ, UR4 ;  /* 0x00000004ff0a7e24 */ /* 0x000fe4000f8e00ff */
[----:B------:R-:W-:Y:S07]  /*5a30*/  LEPC R20, `(.L_x_94) ;  /* 0x000000001014794e */ /* 0x000fee0000000000 */
[----:B---34-:R-:W-:Y:S05]  /*5a40*/  CALL.ABS.NOINC R2 ;  /* 0x0000000002007343 */ /* 0x018fea0003c00000 */
.L_x_94:
[----:B-1-3--:R-:W-:Y:S01]  /*5a50*/  SHF.L.U32 R3, R40, 0x10, RZ ;  /* 0x0000001028037819 */ /* 0x00afe200000006ff */
[----:B------:R-:W-:Y:S05]  /*5a60*/  WARPSYNC.ALL ;  /* 0x0000000000007948 */ /* 0x000fea0003800000 */
[----:B------:R-:W-:Y:S01]  /*5a70*/  R2UR UR4, R34 ;  /* 0x00000000220472ca */ /* 0x000fe200000e0000 */
[----:B------:R-:W-:Y:S01]  /*5a80*/  BSSY.RECONVERGENT B0, `(.L_x_95) ;  /* 0x0000050000007945 */ /* 0x000fe20003800200 */
[----:B------:R-:W-:Y:S02]  /*5a90*/  SHF.L.U32 R20, R42, 0x10, RZ ;  /* 0x000000102a147819 */ /* 0x000fe400000006ff */
[----:B------:R-:W-:Y:S02]  /*5aa0*/  SHF.L.U32 R75, R69, 0x1, RZ ;  /* 0x00000001454b7819 */ /* 0x000fe400000006ff */
[----:B------:R-:W-:Y:S07]  /*5ab0*/  ISETP.NE.AND P0, PT, R70, RZ, PT ;  /* 0x000000ff4600720c */ /* 0x000fee0003f05270 */
[----:B------:R-:W1:Y:S02]  /*5ac0*/  LDTM.16dp256bit.x4 R4, tmem[UR4] ;  /* 0x00000004000479ee */ /* 0x000e640008120000 */
[C---:B-1----:R-:W-:Y:S01]  /*5ad0*/  FMUL R0, R33.reuse, R4 ;  /* 0x0000000421007220 */ /* 0x042fe20000400000 */
[----:B------:R-:W-:Y:S01]  /*5ae0*/  LOP3.LUT R4, R40, 0xffff0000, RZ, 0xc0, !PT ;  /* 0xffff000028047812 */ /* 0x000fe200078ec0ff */
[----:B------:R-:W-:Y:S01]  /*5af0*/  FMUL R2, R33, R5 ;  /* 0x0000000521027220 */ /* 0x000fe20000400000 */
[----:B------:R-:W-:Y:S01]  /*5b00*/  SHF.L.U32 R5, R41, 0x10, RZ ;  /* 0x0000001029057819 */ /* 0x000fe200000006ff */
[----:B------:R-:W-:Y:S01]  /*5b10*/  FFMA R0, R35, R3, R0 ;  /* 0x0000000323007223 */ /* 0x000fe20000000000 */
[----:B------:R-:W-:Y:S01]  /*5b20*/  FMUL R3, R33, R6 ;  /* 0x0000000621037220 */ /* 0x000fe20000400000 */
[----:B------:R-:W-:Y:S01]  /*5b30*/  LOP3.LUT R6, R41, 0xffff0000, RZ, 0xc0, !PT ;  /* 0xffff000029067812 */ /* 0x000fe200078ec0ff */
[----:B------:R-:W-:Y:S01]  /*5b40*/  FFMA R2, R35, R4, R2 ;  /* 0x0000000423027223 */ /* 0x000fe20000000002 */
[----:B------:R-:W-:Y:S01]  /*5b50*/  FMUL R7, R33, R7 ;  /* 0x0000000721077220 */ /* 0x000fe20000400000 */
[----:B------:R-:W-:Y:S01]  /*5b60*/  FFMA R3, R35, R5, R3 ;  /* 0x0000000523037223 */ /* 0x000fe20000000003 */
[C---:B------:R-:W-:Y:S01]  /*5b70*/  FMUL R4, R33.reuse, R8 ;  /* 0x0000000821047220 */ /* 0x040fe20000400000 */
[----:B------:R-:W-:Y:S01]  /*5b80*/  FMUL R5, R33, R9 ;  /* 0x0000000921057220 */ /* 0x000fe20000400000 */
[----:B------:R-:W-:Y:S01]  /*5b90*/  F2FP.BF16.F32.PACK_AB R36, R2, R0 ;  /* 0x000000000224723e */ /* 0x000fe200000010ff */
[C---:B------:R-:W-:Y:S01]  /*5ba0*/  FFMA R7, R35.reuse, R6, R7 ;  /* 0x0000000623077223 */ /* 0x040fe20000000007 */
[----:B------:R-:W-:Y:S01]  /*5bb0*/  LOP3.LUT R0, R42, 0xffff0000, RZ, 0xc0, !PT ;  /* 0xffff00002a007812 */ /* 0x000fe200078ec0ff */
[----:B------:R-:W-:Y:S01]  /*5bc0*/  FFMA R4, R35, R20, R4 ;  /* 0x0000001423047223 */ /* 0x000fe20000000004 */
[----:B------:R-:W-:Y:S01]  /*5bd0*/  SHF.L.U32 R2, R43, 0x10, RZ ;  /* 0x000000102b027819 */ /* 0x000fe200000006ff */
[----:B------:R-:W-:Y:S01]  /*5be0*/  FMUL R6, R33, R10 ;  /* 0x0000000a21067220 */ /* 0x000fe20000400000 */
[----:B------:R-:W-:Y:S01]  /*5bf0*/  F2FP.BF16.F32.PACK_AB R37, R7, R3 ;  /* 0x000000030725723e */ /* 0x000fe200000010ff */
[----:B------:R-:W-:Y:S01]  /*5c00*/  FFMA R5, R35, R0, R5 ;  /* 0x0000000023057223 */ /* 0x000fe20000000005 */
[----:B------:R-:W-:Y:S01]  /*5c10*/  LOP3.LUT R3, R43, 0xffff0000, RZ, 0xc0, !PT ;  /* 0xffff00002b037812 */ /* 0x000fe200078ec0ff */
[----:B------:R-:W-:Y:S01]  /*5c20*/  FFMA R6, R35, R2, R6 ;  /* 0x0000000223067223 */ /* 0x000fe20000000006 */
[C---:B----4-:R-:W-:Y:S01]  /*5c30*/  SHF.L.U32 R7, R48.reuse, 0x10, RZ ;  /* 0x0000001030077819 */ /* 0x050fe200000006ff */
[C---:B------:R-:W-:Y:S01]  /*5c40*/  FMUL R11, R33.reuse, R11 ;  /* 0x0000000b210b7220 */ /* 0x040fe20000400000 */
[----:B------:R-:W-:Y:S01]  /*5c50*/  LOP3.LUT R0, R48, 0xffff0000, RZ, 0xc0, !PT ;  /* 0xffff000030007812 */ /* 0x000fe200078ec0ff */
[----:B------:R-:W-:Y:S01]  /*5c60*/  FMUL R8, R33, R12 ;  /* 0x0000000c21087220 */ /* 0x000fe20000400000 */
[----:B------:R-:W-:Y:S01]  /*5c70*/  SHF.L.U32 R2, R49, 0x10, RZ ;  /* 0x0000001031027819 */ /* 0x000fe200000006ff */
[----:B------:R-:W-:Y:S01]  /*5c80*/  FMUL R9, R33, R13 ;  /* 0x0000000d21097220 */ /* 0x000fe20000400000 */
[----:B------:R-:W-:Y:S01]  /*5c90*/  F2FP.BF16.F32.PACK_AB R38, R5, R4 ;  /* 0x000000040526723e */ /* 0x000fe200000010ff */
[C---:B------:R-:W-:Y:S01]  /*5ca0*/  FFMA R11, R35.reuse, R3, R11 ;  /* 0x00000003230b7223 */ /* 0x040fe2000000000b */
[----:B------:R-:W-:Y:S01]  /*5cb0*/  MOV R5, UR56 ;  /* 0x0000003800057c02 */ /* 0x000fe20008000f00 */
[----:B------:R-:W-:Y:S01]  /*5cc0*/  FFMA R8, R35, R7, R8 ;  /* 0x0000000723087223 */ /* 0x000fe20000000008 */
[----:B------:R-:W-:Y:S01]  /*5cd0*/  SHF.L.U32 R3, R51, 0x10, RZ ;  /* 0x0000001033037819 */ /* 0x000fe200000006ff */
[----:B------:R-:W-:Y:S01]  /*5ce0*/  FFMA R9, R35, R0, R9 ;  /* 0x0000000023097223 */ /* 0x000fe20000000009 */
[----:B------:R-:W-:Y:S01]  /*5cf0*/  LOP3.LUT R0, R49, 0xffff0000, RZ, 0xc0, !PT ;  /* 0xffff000031007812 */ /* 0x000fe200078ec0ff */
[----:B------:R-:W-:Y:S01]  /*5d00*/  FMUL R10, R33, R14 ;  /* 0x0000000e210a7220 */ /* 0x000fe20000400000 */
[----:B------:R-:W-:Y:S01]  /*5d10*/  LOP3.LUT R4, R51, 0xffff0000, RZ, 0xc0, !PT ;  /* 0xffff000033047812 */ /* 0x000fe200078ec0ff */
[C---:B------:R-:W-:Y:S01]  /*5d20*/  FMUL R15, R33.reuse, R15 ;  /* 0x0000000f210f7220 */ /* 0x040fe20000400000 */
[----:B------:R-:W-:Y:S01]  /*5d30*/  FMUL R12, R33, R16 ;  /* 0x00000010210c7220 */ /* 0x000fe20000400000 */
[C---:B------:R-:W-:Y:S01]  /*5d40*/  FFMA R10, R35.reuse, R2, R10 ;  /* 0x00000002230a7223 */ /* 0x040fe2000000000a */
[C---:B------:R-:W-:Y:S01]  /*5d50*/  LOP3.LUT R2, R50.reuse, 0xffff0000, RZ, 0xc0, !PT ;  /* 0xffff000032027812 */ /* 0x040fe200078ec0ff */
[----:B------:R-:W-:Y:S01]  /*5d60*/  FFMA R15, R35, R0, R15 ;  /* 0x00000000230f7223 */ /* 0x000fe2000000000f */
[----:B------:R-:W-:Y:S01]  /*5d70*/  SHF.L.U32 R0, R50, 0x10, RZ ;  /* 0x0000001032007819 */ /* 0x000fe200000006ff */
[C---:B------:R-:W-:Y:S01]  /*5d80*/  FMUL R13, R33.reuse, R17 ;  /* 0x00000011210d7220 */ /* 0x040fe20000400000 */
[C---:B------:R-:W-:Y:S01]  /*5d90*/  FMUL R14, R33.reuse, R18 ;  /* 0x00000012210e7220 */ /* 0x040fe20000400000 */
[----:B------:R-:W-:Y:S01]  /*5da0*/  FMUL R19, R33, R19 ;  /* 0x0000001321137220 */ /* 0x000fe20000400000 */
[----:B------:R-:W-:Y:S01]  /*5db0*/  LEA R5, R5, R64, 0xb ;  /* 0x0000004005057211 */ /* 0x000fe200078e58ff */
[C---:B------:R-:W-:Y:S01]  /*5dc0*/  FFMA R12, R35.reuse, R0, R12 ;  /* 0x00000000230c7223 */ /* 0x040fe2000000000c */
[C---:B------:R-:W-:Y:S01]  /*5dd0*/  FFMA R13, R35.reuse, R2, R13 ;  /* 0x00000002230d7223 */ /* 0x040fe2000000000d */
[C---:B------:R-:W-:Y:S01]  /*5de0*/  FFMA R14, R35.reuse, R3, R14 ;  /* 0x00000003230e7223 */ /* 0x040fe2000000000e */
[----:B------:R-:W-:Y:S01]  /*5df0*/  FFMA R19, R35, R4, R19 ;  /* 0x0000000423137223 */ /* 0x000fe20000000013 */
[----:B------:R-:W-:Y:S02]  /*5e00*/  F2FP.BF16.F32.PACK_AB R39, R11, R6 ;  /* 0x000000060b27723e */ /* 0x000fe400000010ff */
[----:B------:R-:W-:Y:S02]  /*5e10*/  LEA R5, R5, UR48, 0x1 ;  /* 0x0000003005057c11 */ /* 0x000fe4000f8e08ff */
[----:B------:R-:W-:Y:S02]  /*5e20*/  F2FP.BF16.F32.PACK_AB R8, R9, R8 ;  /* 0x000000080908723e */ /* 0x000fe400000010ff */
[----:B------:R-:W-:Y:S01]  /*5e30*/  F2FP.BF16.F32.PACK_AB R9, R15, R10 ;  /* 0x0000000a0f09723e */ /* 0x000fe200000010ff */
[----:B------:R1:W-:Y:S01]  /*5e40*/  STSM.16.M88.4 [R5+0x200], R36 ;  /* 0x0002002405007844 */ /* 0x0003e20000000200 */
[----:B------:R-:W-:Y:S02]  /*5e50*/  F2FP.BF16.F32.PACK_AB R10, R13, R12 ;  /* 0x0000000c0d0a723e */ /* 0x000fe400000010ff */
[----:B------:R-:W-:Y:S02]  /*5e60*/  F2FP.BF16.F32.PACK_AB R11, R19, R14 ;  /* 0x0000000e130b723e */ /* 0x000fe400000010ff */
[----:B------:R-:W-:Y:S05]  /*5e70*/  IADD3 R0, PT, PT, R75, 0x200, R5 ;  /* 0x000002004b007810 */ /* 0x000fea0007ffe005 */
[----:B------:R1:W-:Y:S01]  /*5e80*/  STSM.16.M88.4 [R0], R8 ;  /* 0x0000000800007844 */ /* 0x0003e20000000200 */
[----:B------:R-:W-:Y:S01]  /*5e90*/  @!PT LDS RZ, [RZ] ;  /* 0x00000000fffff984 */ /* 0x000fe20000000800 */
[----:B------:R-:W-:Y:S01]  /*5ea0*/  @!PT LDS RZ, [RZ] ;  /* 0x00000000fffff984 */ /* 0x000fe20000000800 */
[----:B------:R-:W-:Y:S01]  /*5eb0*/  @!PT LDS RZ, [RZ] ;  /* 0x00000000fffff984 */ /* 0x000fe20000000800 */
[----:B------:R-:W-:Y:S01]  /*5ec0*/  @!PT LDS RZ, [RZ] ;  /* 0x00000000fffff984 */ /* 0x000fe20000000800 */
[----:B------:R2:W-:Y:S07]  /*5ed0*/  MEMBAR.ALL.CTA ;  /* 0x0000000000007992 */ /* 0x0005ee0000008000 */
[----:B--2---:R-:W2:Y:S02]  /*5ee0*/  FENCE.VIEW.ASYNC.S ;  /* 0x00000000000073c6 */ /* 0x004ea40000000000 */
[----:B--2---:R-:W-:Y:S06]  /*5ef0*/  BAR.SYNC.DEFER_BLOCKING 0x1, 0x80 ;  /* 0x0042000000007b1d */ /* 0x004fec0000010000 */
[----:B------:R-:W-:Y:S05]  /*5f00*/  @P0 BRA `(.L_x_96) ;  /* 0x00000000001c0947 */ /* 0x000fea0003800000 */
[----:B------:R-:W-:Y:S02]  /*5f10*/  UIADD3 UR6, UP0, UPT, UR54, 0x680, URZ ;  /* 0x0000068036067890 */ /* 0x000fe4000ff1e0ff */
[----:B------:R-:W-:Y:S02]  /*5f20*/  ULEA UR4, UR56, UR48, 0xc ;  /* 0x0000003038047291 */ /* 0x000fe4000f8e60ff */
[----:B------:R-:W-:Y:S02]  /*5f30*/  UIADD3.X UR7, UPT, UPT, URZ, UR55, URZ, UP0, !UPT ;  /* 0x00000037ff077290 */ /* 0x000fe400087fe4ff */
[----:B------:R-:W-:Y:S01]  /*5f40*/  UIADD3 UR40, UPT, UPT, UR4, 0x200, URZ ;  /* 0x0000020004287890 */ /* 0x000fe2000fffe0ff */
[----:B------:R-:W-:Y:S08]  /*5f50*/  UMOV UR43, UR36 ;  /* 0x00000024002b7c82 */ /* 0x000ff00008000000 */
[----:B------:R2:W-:Y:S02]  /*5f60*/  UTMASTG.3D [UR40], [UR6] ;  /* 0x00000028060073b5 */ /* 0x0005e40008010000 */
[----:B--2---:R0:W-:Y:S02]  /*5f70*/  UTMACMDFLUSH ;  /* 0x00000000000079b7 */ /* 0x0041e40000000000 */
.L_x_96:
[----:B------:R-:W-:Y:S05]  /*5f80*/  BSYNC.RECONVERGENT B0 ;  /* 0x0000000000007941 */ /* 0x000fea0003800200 */
.L_x_95:
[----:B------:R-:W-:Y:S01]  /*5f90*/  UIADD3 UR40, UPT, UPT, UR56, 0x1, URZ ;  /* 0x0000000138287890 */ /* 0x000fe2000fffe0ff */
[----:B------:R-:W-:Y:S03]  /*5fa0*/  BSSY.RECONVERGENT B0, `(.L_x_97) ;  /* 0x0000005000007945 */ /* 0x000fe60003800200 */
[----:B------:R-:W-:Y:S04]  /*5fb0*/  UISETP.NE.AND UP0, UPT, UR40, 0x3, UPT ;  /* 0x000000032800788c */ /* 0x000fe8000bf05270 */
[----:B------:R-:W-:Y:S01]  /*5fc0*/  USEL UR43, UR40, URZ, UP0 ;  /* 0x000000ff282b7287 */ /* 0x000fe20008000000 */
[----:B------:R-:W-:Y:S11]  /*5fd0*/  @P0 BRA `(.L_x_98) ;  /* 0x0000000000040947 */ /* 0x000ff60003800000 */
[----:B------:R-:W-:Y:S04]  /*5fe0*/  DEPBAR.LE SB0, 0x1 ;  /* 0x000080400000791a */ /* 0x000fe80000000000 */
.L_x_98:
[----:B------:R-:W-:Y:S05]  /*5ff0*/  BSYNC.RECONVERGENT B0 ;  /* 0x0000000000007941 */ /* 0x000fea0003800200 */
.L_x_97:
[----:B------:R-:W-:Y:S01]  /*6000*/  BAR.SYNC.DEFER_BLOCKING 0x1, 0x80 ;  /* 0x0042000000007b1d */ /* 0x000fe20000010000 */
[----:B------:R-:W-:Y:S01]  /*6010*/  ISETP.NE.AND P1, PT, R74, RZ, PT ;  /* 0x000000ff4a00720c */ /* 0x000fe20003f25270 */
[----:B------:R-:W-:Y:S01]  /*6020*/  UISETP.NE.AND UP0, UPT, UR50, URZ, UPT ;  /* 0x000000ff3200728c */ /* 0x000fe2000bf05270 */
[----:B------:R-:W-:Y:S11]  /*6030*/  LEA R2, R46, UR48, 0x3 ;  /* 0x000000302e027c11 */ /* 0x000ff6000f8e18ff */
[----:B------:R-:W-:Y:S01]  /*6040*/  @P1 SHF.L.U32 R3, R45, 0x1f, RZ ;  /* 0x0000001f2d031819 */ /* 0x000fe200000006ff */
[----:B------:R-:W-:Y:S06]  /*6050*/  BRA.U !UP0, `(.L_x_99) ;  /* 0x0000000108247547 */ /* 0x000fec000b800000 */
[----:B------:R-:W-:Y:S01]  /*6060*/  IMAD.U32 R4, RZ, RZ, UR49 ;  /* 0x00000031ff047e24 */ /* 0x000fe2000f8e00ff */
[----:B-1----:R-:W-:Y:S01]  /*6070*/  MOV R0, UR37 ;  /* 0x0000002500007c02 */ /* 0x002fe20008000f00 */
[----:B------:R-:W-:Y:S03]  /*6080*/  UIADD3 UR49, UPT, UPT, UR49, 0x1, URZ ;  /* 0x0000000131317890 */ /* 0x000fe6000fffe0ff */
[----:B------:R-:W-:Y:S01]  /*6090*/  @P1 LEA R4, R4, UR48, 0x3 ;  /* 0x0000003004041c11 */ /* 0x000fe2000f8e18ff */
[----:B------:R-:W-:Y:S04]  /*60a0*/  UISETP.NE.AND UP0, UPT, UR49, 0x3, UPT ;  /* 0x000000033100788c */ /* 0x000fe8000bf05270 */
[----:B------:R-:W-:Y:S01]  /*60b0*/  @P1 VIADD R4, R4, 0x68 ;  /* 0x0000006804041836 */ /* 0x000fe20000000000 */
[----:B------:R-:W-:Y:S04]  /*60c0*/  USEL UR49, UR49, URZ, UP0 ;  /* 0x000000ff31317287 */ /* 0x000fe80008000000 */
[----:B------:R-:W-:Y:S04]  /*60d0*/  @P1 PRMT R0, R0, 0x654, R4 ;  /* 0x0000065400001816 */ /* 0x000fe80000000004 */
[----:B------:R2:W-:Y:S04]  /*60e0*/  @P1 SYNCS.ARRIVE.TRANS64.RED.A1T0 RZ, [R0+URZ], RZ ;  /* 0x000000ff00ff19a7 */ /* 0x0005e800081004ff */
.L_x_99:
[----:B------:R-:W3:Y:S01]  /*60f0*/  @P1 SYNCS.PHASECHK.TRANS64.TRYWAIT P0, [R2+URZ+0x50], R3 ;  /* 0x00005003020015a7 */ /* 0x000ee200080011ff */
[----:B------:R-:W-:Y:S01]  /*6100*/  BSSY B1, `(.L_x_100) ;  /* 0x0000013000017945 */ /* 0x000fe20003800000 */
[----:B---3--:R-:W-:Y:S03]  /*6110*/  @P1 SEL R47, RZ, 0x1, !P0 ;  /* 0x00000001ff2f1807 */ /* 0x008fe60004000000 */
[----:B------:R-:W-:Y:S05]  /*6120*/  @!P1 BRA `(.L_x_101) ;  /* 0x0000000000409947 */ /* 0x000fea0003800000 */
[----:B------:R-:W-:Y:S01]  /*6130*/  ISETP.NE.AND P1, PT, R76, RZ, PT ;  /* 0x000000ff4c00720c */ /* 0x000fe20003f25270 */
[----:B------:R-:W-:Y:S01]  /*6140*/  BSSY B0, `(.L_x_102) ;  /* 0x0000009000007945 */ /* 0x000fe20003800000 */
[----:B------:R-:W-:Y:S11]  /*6150*/  ISETP.NE.AND P0, PT, R47, RZ, PT ;  /* 0x000000ff2f00720c */ /* 0x000ff60003f05270 */
[----:B------:R-:W-:Y:S05]  /*6160*/  @P1 IMAD R3, R46, 0x800, R64 ;  /* 0x000008002e031824 */ /* 0x000fea00078e0240 */
[----:B------:R-:W-:Y:S05]  /*6170*/  @P1 LEA R3, R3, UR48, 0x1 ;  /* 0x0000003003031c11 */ /* 0x000fea000f8e08ff */
[----:B-12---:R-:W-:Y:S01]  /*6180*/  @P1 IMAD.IADD R0, R75, 0x1, R3 ;  /* 0x000000014b001824 */ /* 0x006fe200078e0203 */
[----:B------:R-:W-:Y:S06]  /*6190*/  @P0 BRA `(.L_x_103) ;  /* 0x00000000000c0947 */ /* 0x000fec0003800000 */
[----:B------:R-:W-:Y:S04]  /*61a0*/  SHF.L.U32 R45, R45, 0x1f, RZ ;  /* 0x0000001f2d2d7819 */ /* 0x000fe800000006ff */
[----:B------:R-:W1:Y:S02]  /*61b0*/  SYNCS.PHASECHK.TRANS64.TRYWAIT P0, [R2+URZ+0x50], R45 ;  /* 0x0000502d020075a7 */ /* 0x000e6400080011ff */
[----:B-1----:R-:W-:Y:S05]  /*61c0*/  @!P0 BRA `(.L_x_104) ;  /* 0x0000001400548947 */ /* 0x002fea0003800000 */
.L_x_103:
[----:B------:R-:W-:Y:S05]  /*61d0*/  BSYNC B0 ;  /* 0x0000000000007941 */ /* 0x000fea0003800000 */
.L_x_102:
[----:B------:R-:W-:Y:S11]  /*61e0*/  ISETP.NE.AND P0, PT, R76, RZ, PT ;  /* 0x000000ff4c00720c */ /* 0x000ff60003f05270 */
[----:B------:R-:W-:Y:S02]  /*61f0*/  @!UPT UIADD3 URZ, UPT, UPT, URZ, URZ, URZ ;  /* 0x000000fffffff290 */ /* 0x000fe4000fffe0ff */
[----:B------:R-:W-:Y:S05]  /*6200*/  @P0 WARPSYNC.ALL ;  /* 0x0000000000000948 */ /* 0x000fea0003800000 */
[----:B------:R3:W4:Y:S04]  /*6210*/  @P0 LDSM.16.M88.4 R40, [R3+0x200] ;  /* 0x000200000328083b */ /* 0x0007280000000200 */
[----:B------:R3:W2:Y:S02]  /*6220*/  @P0 LDSM.16.M88.4 R48, [R0+0x200] ;  /* 0x000200000030083b */ /* 0x0006a40000000200 */
.L_x_101:
[----:B------:R-:W-:Y:S05]  /*6230*/  BSYNC B1 ;  /* 0x0000000000017941 */ /* 0x000fea0003800000 */
.L_x_100:
[----:B-123--:R-:W-:Y:S05]  /*6240*/  VIADD R0, R34, 0x20 ;  /* 0x0000002022007836 */ /* 0x00efea0000000000 */
[----:B------:R-:W-:Y:S04]  /*6250*/  SHF.R.U32.HI R0, RZ, 0x15, R0 ;  /* 0x00000015ff007819 */ /* 0x000fe80000011600 */
[----:B------:R-:W-:Y:S11]  /*6260*/  LOP3.LUT P0, RZ, R0, 0x3, R65, 0x48, !PT ;  /* 0x0000000300ff7812 */ /* 0x000ff60007804841 */
[----:B------:R-:W-:Y:S02]  /*6270*/  @!UPT UIADD3 URZ, UPT, UPT, URZ, URZ, URZ ;  /* 0x000000fffffff290 */ /* 0x000fe4000fffe0ff */
[----:B------:R-:W-:Y:S05]  /*6280*/  @!P0 BRA `(.L_x_105) ;  /* 0x0000000000408947 */ /* 0x000fea0003800000 */
[----:B------:R-:W1:Y:S01]  /*6290*/  LDCU.64 UR8, c[0x4][0x70] ;  /* 0x01000e00ff0877ac */ /* 0x000e620008000a00 */
[----:B------:R-:W-:Y:S01]  /*62a0*/  MOV R3, 0x0 ;  /* 0x0000000000037802 */ /* 0x000fe20000000f00 */
[----:B------:R-:W-:Y:S02]  /*62b0*/  HFMA2 R12, -RZ, RZ, 0, 5.9604644775390625e-08 ;  /* 0x00000001ff0c7431 */ /* 0x000fe400000001ff */
[----:B------:R-:W-:Y:S02]  /*62c0*/  IMAD.MOV.U32 R8, RZ, RZ, 0x192 ;  /* 0x00000192ff087424 */ /* 0x000fe400078e00ff */
[----:B------:R-:W-:Y:S01]  /*62d0*/  IMAD.MOV.U32 R13, RZ, RZ, RZ ;  /* 0x000000ffff0d7224 */ /* 0x000fe200078e00ff */
[----:B------:R-:W2:Y:S01]  /*62e0*/  LDCU.64 UR6, c[0x4][0x78] ;  /* 0x01000f00ff0677ac */ /* 0x000ea20008000a00 */
[----:B------:R-:W3:Y:S01]  /*62f0*/  LDC.64 R2, c[0x4][R3] ;  /* 0x0100000003027b82 */ /* 0x000ee20000000a00 */
[----:B------:R-:W5:Y:S01]  /*6300*/  LDCU.64 UR4, c[0x4][0x10] ;  /* 0x01000200ff0477ac */ /* 0x000f620008000a00 */
[----:B-1----:R-:W-:Y:S01]  /*6310*/  MOV R5, UR9 ;  /* 0x0000000900057c02 */ /* 0x002fe20008000f00 */
[----:B------:R-:W-:Y:S01]  /*6320*/  IMAD.U32 R4, RZ, RZ, UR8 ;  /* 0x00000008ff047e24 */ /* 0x000fe2000f8e00ff */
[----:B--2---:R-:W-:Y:S01]  /*6330*/  MOV R7, UR7 ;  /* 0x0000000700077c02 */ /* 0x004fe20008000f00 */
[----:B------:R-:W-:Y:S01]  /*6340*/  IMAD.U32 R6, RZ, RZ, UR6 ;  /* 0x00000006ff067e24 */ /* 0x000fe2000f8e00ff */
[----:B-----5:R-:W-:Y:S01]  /*6350*/  MOV R11, UR5 ;  /* 0x00000005000b7c02 */ /* 0x020fe20008000f00 */
[----:B------:R-:W-:Y:S02]  /*6360*/  IMAD.U32 R10, RZ, RZ, UR4 ;  /* 0x00000004ff0a7e24 */ /* 0x000fe4000f8e00ff */
[----:B------:R-:W-:Y:S07]  /*6370*/  LEPC R20, `(.L_x_105) ;  /* 0x000000001014794e */ /* 0x000fee0000000000 */
[----:B---34-:R-:W-:Y:S05]  /*6380*/  CALL.ABS.NOINC R2 ;  /* 0x0000000002007343 */ /* 0x018fea0003c00000 */
.L_x_105:
[----:B------:R-:W-:Y:S01]  /*6390*/  ISETP.NE.AND P0, PT, R70, RZ, PT ;  /* 0x000000ff4600720c */ /* 0x000fe20003f05270 */
[----:B------:R-:W-:Y:S05]  /*63a0*/  WARPSYNC.ALL ;  /* 0x0000000000007948 */ /* 0x000fea0003800000 */
[----:B------:R-:W-:Y:S01]  /*63b0*/  R2UR UR4, R34 ;  /* 0x00000000220472ca */ /* 0x000fe200000e0000 */
[----:B------:R-:W-:Y:S01]  /*63c0*/  BSSY.RECONVERGENT B0, `(.L_x_106) ;  /* 0x0000056000007945 */ /* 0x000fe20003800200 */
[C---:B----4-:R-:W-:Y:S02]  /*63d0*/  SHF.L.U32 R20, R40.reuse, 0x10, RZ ;  /* 0x0000001028147819 */ /* 0x050fe400000006ff */
[----:B------:R-:W-:Y:S02]  /*63e0*/  LOP3.LUT R21, R40, 0xffff0000, RZ, 0xc0, !PT ;  /* 0xffff000028157812 */ /* 0x000fe400078ec0ff */
[C---:B------:R-:W-:Y:S02]  /*63f0*/  SHF.L.U32 R34, R41.reuse, 0x10, RZ ;  /* 0x0000001029227819 */ /* 0x040fe400000006ff */
[----:B------:R-:W-:Y:S02]  /*6400*/  R2UR UR5, R44 ;  /* 0x000000002c0572ca */ /* 0x000fe400000e0000 */
[----:B------:R-:W-:Y:S02]  /*6410*/  LOP3.LUT R36, R41, 0xffff0000, RZ, 0xc0, !PT ;  /* 0xffff000029247812 */ /* 0x000fe400078ec0ff */
[C---:B------:R-:W-:Y:S01]  /*6420*/  SHF.L.U32 R37, R42.reuse, 0x10, RZ ;  /* 0x000000102a257819 */ /* 0x040fe200000006ff */
[----:B------:R-:W1:Y:S01]  /*6430*/  LDTM.16dp256bit.x4 R4, tmem[UR4+0x20] ;  /* 0x00002004000479ee */ /* 0x000e620008120000 */
[----:B------:R-:W-:Y:S01]  /*6440*/  LOP3.LUT R38, R42, 0xffff0000, RZ, 0xc0, !PT ;  /* 0xffff00002a267812 */ /* 0x000fe200078ec0ff */
[----:B------:R-:W-:Y:S01]  /*6450*/  NOP ;  /* 0x0000000000007918 */ /* 0x000fe20000000000 */
[C---:B------:R-:W-:Y:S02]  /*6460*/  SHF.L.U32 R39, R43.reuse, 0x10, RZ ;  /* 0x000000102b277819 */ /* 0x040fe400000006ff */
[----:B------:R-:W-:Y:S02]  /*6470*/  LOP3.LUT R40, R43, 0xffff0000, RZ, 0xc0, !PT ;  /* 0xffff00002b287812 */ /* 0x000fe400078ec0ff */
[C---:B------:R-:W-:Y:S01]  /*6480*/  SHF.L.U32 R41, R48.reuse, 0x10, RZ ;  /* 0x0000001030297819 */ /* 0x040fe200000006ff */
[----:B------:R-:W-:Y:S01]  /*6490*/  UIADD3 UR5, UPT, UPT, UR5, 0xd0, URZ ;  /* 0x000000d005057890 */ /* 0x000fe2000fffe0ff */
[----:B------:R-:W-:Y:S02]  /*64a0*/  LOP3.LUT R42, R48, 0xffff0000, RZ, 0xc0, !PT ;  /* 0xffff0000302a7812 */ /* 0x000fe400078ec0ff */
[C---:B------:R-:W-:Y:S01]  /*64b0*/  SHF.L.U32 R43, R49.reuse, 0x10, RZ ;  /* 0x00000010312b7819 */ /* 0x040fe200000006ff */
[----:B------:R-:W-:Y:S01]  /*64c0*/  UPRMT UR5, UR37, 0x654, UR5 ;  /* 0x0000065425057896 */ /* 0x000fe20008000005 */
[----:B------:R-:W-:Y:S02]  /*64d0*/  LOP3.LUT R44, R49, 0xffff0000, RZ, 0xc0, !PT ;  /* 0xffff0000312c7812 */ /* 0x000fe400078ec0ff */
[C---:B------:R-:W-:Y:S02]  /*64e0*/  SHF.L.U32 R45, R50.reuse, 0x10, RZ ;  /* 0x00000010322d7819 */ /* 0x040fe400000006ff */
[----:B------:R-:W-:Y:S02]  /*64f0*/  LOP3.LUT R46, R50, 0xffff0000, RZ, 0xc0, !PT ;  /* 0xffff0000322e7812 */ /* 0x000fe400078ec0ff */
[C---:B------:R-:W-:Y:S02]  /*6500*/  SHF.L.U32 R47, R51.reuse, 0x10, RZ ;  /* 0x00000010332f7819 */ /* 0x040fe400000006ff */
[----:B-1----:R-:W-:Y:S01]  /*6510*/  SYNCS.ARRIVE.TRANS64.RED.A1T0 RZ, [UR5], RZ ;  /* 0x000000ffffff79a7 */ /* 0x002fe20008100405 */
[----:B------:R-:W-:Y:S01]  /*6520*/  LOP3.LUT R48, R51, 0xffff0000, RZ, 0xc0, !PT ;  /* 0xffff000033307812 */ /* 0x000fe200078ec0ff */
[C---:B------:R-:W-:Y:S01]  /*6530*/  FMUL R4, R33.reuse, R4 ;  /* 0x0000000421047220 */ /* 0x040fe20000400000 */
[C---:B------:R-:W-:Y:S01]  /*6540*/  FMUL R5, R33.reuse, R5 ;  /* 0x0000000521057220 */ /* 0x040fe20000400000 */
[C---:B------:R-:W-:Y:S01]  /*6550*/  FMUL R6, R33.reuse, R6 ;  /* 0x0000000621067220 */ /* 0x040fe20000400000 */
[----:B------:R-:W-:Y:S01]  /*6560*/  FMUL R7, R33, R7 ;  /* 0x0000000721077220 */ /* 0x000fe20000400000 */
[C---:B------:R-:W-:Y:S01]  /*6570*/  FFMA R4, R35.reuse, R20, R4 ;  /* 0x0000001423047223 */ /* 0x040fe20000000004 */
[C---:B------:R-:W-:Y:S01]  /*6580*/  FFMA R5, R35.reuse, R21, R5 ;  /* 0x0000001523057223 */ /* 0x040fe20000000005 */
[C---:B------:R-:W-:Y:S01]  /*6590*/  FFMA R6, R35.reuse, R34, R6 ;  /* 0x0000002223067223 */ /* 0x040fe20000000006 */
[----:B------:R-:W-:Y:S01]  /*65a0*/  FFMA R7, R35, R36, R7 ;  /* 0x0000002423077223 */ /* 0x000fe20000000007 */
[C---:B------:R-:W-:Y:S01]  /*65b0*/  FMUL R8, R33.reuse, R8 ;  /* 0x0000000821087220 */ /* 0x040fe20000400000 */
[----:B------:R-:W-:Y:S01]  /*65c0*/  FMUL R9, R33, R9 ;  /* 0x0000000921097220 */ /* 0x000fe20000400000 */
[----:B------:R-:W-:Y:S01]  /*65d0*/  F2FP.BF16.F32.PACK_AB R4, R5, R4 ;  /* 0x000000040504723e */ /* 0x000fe200000010ff */
[----:B------:R-:W-:Y:S01]  /*65e0*/  FMUL R10, R33, R10 ;  /* 0x0000000a210a7220 */ /* 0x000fe20000400000 */
[----:B------:R-:W-:Y:S01]  /*65f0*/  F2FP.BF16.F32.PACK_AB R5, R7, R6 ;  /* 0x000000060705723e */ /* 0x000fe200000010ff */
[C---:B------:R-:W-:Y:S01]  /*6600*/  FFMA R8, R35.reuse, R37, R8 ;  /* 0x0000002523087223 */ /* 0x040fe20000000008 */
[----:B------:R-:W-:Y:S01]  /*6610*/  FFMA R9, R35, R38, R9 ;  /* 0x0000002623097223 */ /* 0x000fe20000000009 */
[C---:B------:R-:W-:Y:S01]  /*6620*/  FMUL R11, R33.reuse, R11 ;  /* 0x0000000b210b7220 */ /* 0x040fe20000400000 */
[C---:B------:R-:W-:Y:S01]  /*6630*/  FMUL R0, R33.reuse, R12 ;  /* 0x0000000c21007220 */ /* 0x040fe20000400000 */
[----:B------:R-:W-:Y:S01]  /*6640*/  FMUL R2, R33, R13 ;  /* 0x0000000d21027220 */ /* 0x000fe20000400000 */
[----:B------:R-:W-:Y:S01]  /*6650*/  FFMA R10, R35, R39, R10 ;  /* 0x00000027230a7223 */ /* 0x000fe2000000000a */
[----:B------:R-:W-:Y:S01]  /*6660*/  FMUL R3, R33, R14 ;  /* 0x0000000e21037220 */ /* 0x000fe20000400000 */
[----:B------:R-:W-:Y:S01]  /*6670*/  F2FP.BF16.F32.PACK_AB R6, R9, R8 ;  /* 0x000000080906723e */ /* 0x000fe200000010ff */
[----:B------:R-:W-:Y:S01]  /*6680*/  FFMA R11, R35, R40, R11 ;  /* 0x00000028230b7223 */ /* 0x000fe2000000000b */
[C---:B------:R-:W-:Y:S01]  /*6690*/  FMUL R15, R33.reuse, R15 ;  /* 0x0000000f210f7220 */ /* 0x040fe20000400000 */
[----:B------:R-:W-:Y:S01]  /*66a0*/  FMUL R12, R33, R16 ;  /* 0x00000010210c7220 */ /* 0x000fe20000400000 */
[----:B------:R-:W-:Y:S01]  /*66b0*/  FFMA R0, R35, R41, R0 ;  /* 0x0000002923007223 */ /* 0x000fe20000000000 */
[----:B------:R-:W-:Y:S01]  /*66c0*/  MOV R8, UR43 ;  /* 0x0000002b00087c02 */ /* 0x000fe20008000f00 */
[----:B------:R-:W-:Y:S01]  /*66d0*/  FMUL R13, R33, R17 ;  /* 0x00000011210d7220 */ /* 0x000fe20000400000 */
[----:B------:R-:W-:Y:S01]  /*66e0*/  FFMA R2, R35, R42, R2 ;  /* 0x0000002a23027223 */ /* 0x000fe20000000002 */
[----:B------:R-:W-:Y:S01]  /*66f0*/  FMUL R14, R33, R18 ;  /* 0x00000012210e7220 */ /* 0x000fe20000400000 */
[C---:B------:R-:W-:Y:S01]  /*6700*/  FFMA R3, R35.reuse, R43, R3 ;  /* 0x0000002b23037223 */ /* 0x040fe20000000003 */
[----:B------:R-:W-:Y:S01]  /*6710*/  FFMA R15, R35, R44, R15 ;  /* 0x0000002c230f7223 */ /* 0x000fe2000000000f */
[----:B------:R-:W-:Y:S01]  /*6720*/  FMUL R19, R33, R19 ;  /* 0x0000001321137220 */ /* 0x000fe20000400000 */
[C---:B------:R-:W-:Y:S01]  /*6730*/  FFMA R12, R35.reuse, R45, R12 ;  /* 0x0000002d230c7223 */ /* 0x040fe2000000000c */
[----:B------:R-:W-:Y:S01]  /*6740*/  LEA R8, R8, R64, 0xb ;  /* 0x0000004008087211 */ /* 0x000fe200078e58ff */
        /* <DEDUP_REMOVED lines=22> */
[----:B------:R-:W-:Y:S02]  /*68b0*/  UIADD3 UR5, UPT, UPT, UR41, 0x20, URZ ;  /* 0x0000002029057890 */ /* 0x000fe4000fffe0ff */
[----:B------:R-:W-:Y:S02]  /*68c0*/  UIADD3 UR4, UPT, UPT, UR10, 0x200, URZ ;  /* 0x000002000a047890 */ /* 0x000fe4000fffe0ff */
[----:B------:R-:W-:Y:S01]  /*68d0*/  UIADD3.X UR9, UPT, UPT, URZ, UR55, URZ, UP0, !UPT ;  /* 0x00000037ff097290 */ /* 0x000fe200087fe4ff */
[----:B------:R-:W-:Y:S01]  /*68e0*/  UMOV UR6, UR42 ;  /* 0x0000002a00067c82 */ /* 0x000fe20008000000 */
[----:B------:R-:W-:Y:S07]  /*68f0*/  UMOV UR7, UR36 ;  /* 0x0000002400077c82 */ /* 0x000fee0008000000 */
[----:B------:R2:W-:Y:S02]  /*6900*/  UTMASTG.3D [UR4], [UR8] ;  /* 0x00000004080073b5 */ /* 0x0005e40008010000 */
[----:B--2---:R0:W-:Y:S02]  /*6910*/  UTMACMDFLUSH ;  /* 0x00000000000079b7 */ /* 0x0041e40000000000 */
.L_x_107:
[----:B------:R-:W-:Y:S05]  /*6920*/  BSYNC.RECONVERGENT B0 ;  /* 0x0000000000007941 */ /* 0x000fea0003800200 */
.L_x_106:
[----:B------:R-:W-:Y:S01]  /*6930*/  UIADD3 UR43, UPT, UPT, UR43, 0x1, URZ ;  /* 0x000000012b2b7890 */ /* 0x000fe2000fffe0ff */
[----:B------:R-:W-:Y:S03]  /*6940*/  BSSY.RECONVERGENT B0, `(.L_x_108) ;  /* 0x0000008000007945 */ /* 0x000fe60003800200 */
[----:B------:R-:W-:Y:S04]  /*6950*/  UISETP.NE.AND UP0, UPT, UR43, 0x3, UPT ;  /* 0x000000032b00788c */ /* 0x000fe8000bf05270 */
[----:B------:R-:W-:Y:S02]  /*6960*/  UISETP.EQ.XOR UP1, UPT, UR40, 0x3, !UP0 ;  /* 0x000000032800788c */ /* 0x000fe4000c722a70 */
[----:B------:R-:W-:Y:S02]  /*6970*/  USEL UR56, UR43, URZ, UP0 ;  /* 0x000000ff2b387287 */ /* 0x000fe40008000000 */
[----:B------:R-:W-:Y:S04]  /*6980*/  USEL UR4, URZ, 0x1, !UP1 ;  /* 0x00000001ff047887 */ /* 0x000fe8000c800000 */
[----:B------:R-:W-:Y:S01]  /*6990*/  ULOP3.LUT UR51, UR51, UR4, URZ, 0x3c, !UPT ;  /* 0x0000000433337292 */ /* 0x000fe2000f8e3cff */
[----:B------:R-:W-:Y:S11]  /*69a0*/  @P0 BRA `(.L_x_109) ;  /* 0x0000000000040947 */ /* 0x000ff60003800000 */
[----:B------:R-:W-:Y:S04]  /*69b0*/  DEPBAR.LE SB0, 0x1 ;  /* 0x000080400000791a */ /* 0x000fe80000000000 */
.L_x_109:
[----:B------:R-:W-:Y:S05]  /*69c0*/  BSYNC.RECONVERGENT B0 ;  /* 0x0000000000007941 */ /* 0x000fea0003800200 */
.L_x_108:
[----:B------:R-:W-:Y:S01]  /*69d0*/  BAR.SYNC.DEFER_BLOCKING 0x1, 0x80 ;  /* 0x0042000000007b1d */ /* 0x000fe20000010000 */
[----:B------:R-:W-:Y:S01]  /*69e0*/  UISETP.NE.AND UP0, UPT, UR50, -0x2, UPT ;  /* 0xfffffffe3200788c */ /* 0x000fe2000bf05270 */
[----:B------:R-:W-:Y:S08]  /*69f0*/  IADD3 R31, PT, PT, R31, 0x1, RZ ;  /* 0x000000011f1f7810 */ /* 0x000ff00007ffe0ff */
[----:B------:R-:W-:Y:S05]  /*6a00*/  BRA.U !UP0, `(.L_x_110) ;  /* 0x0000000108287547 */ /* 0x000fea000b800000 */
[----:B------:R-:W-:Y:S01]  /*6a10*/  ISETP.NE.AND P0, PT, R74, RZ, PT ;  /* 0x000000ff4a00720c */ /* 0x000fe20003f05270 */
[----:B------:R-:W-:Y:S01]  /*6a20*/  IMAD.U32 R2, RZ, RZ, UR49 ;  /* 0x00000031ff027e24 */ /* 0x000fe2000f8e00ff */
[----:B------:R-:W-:Y:S01]  /*6a30*/  UIADD3 UR49, UPT, UPT, UR49, 0x1, URZ ;  /* 0x0000000131317890 */ /* 0x000fe2000fffe0ff */
[----:B------:R-:W-:Y:S03]  /*6a40*/  IMAD.U32 R0, RZ, RZ, UR37 ;  /* 0x00000025ff007e24 */ /* 0x000fe6000f8e00ff */
[----:B------:R-:W-:Y:S04]  /*6a50*/  UISETP.NE.AND UP0, UPT, UR49, 0x3, UPT ;  /* 0x000000033100788c */ /* 0x000fe8000bf05270 */
[----:B------:R-:W-:Y:S03]  /*6a60*/  USEL UR49, UR49, URZ, UP0 ;  /* 0x000000ff31317287 */ /* 0x000fe60008000000 */
[----:B------:R-:W-:Y:S05]  /*6a70*/  @P0 LEA R2, R2, UR48, 0x3 ;  /* 0x0000003002020c11 */ /* 0x000fea000f8e18ff */
[----:B------:R-:W-:Y:S05]  /*6a80*/  @P0 VIADD R2, R2, 0x68 ;  /* 0x0000006802020836 */ /* 0x000fea0000000000 */
[----:B------:R-:W-:Y:S04]  /*6a90*/  @P0 PRMT R0, R0, 0x654, R2 ;  /* 0x0000065400000816 */ /* 0x000fe80000000002 */
[----:B------:R2:W-:Y:S03]  /*6aa0*/  @P0 SYNCS.ARRIVE.TRANS64.RED.A1T0 RZ, [R0+URZ], RZ ;  /* 0x000000ff00ff09a7 */ /* 0x0005e600081004ff */
.L_x_110:
[----:B------:R-:W-:Y:S01]  /*6ab0*/  ISETP.NE.AND P2, PT, R71, RZ, PT ;  /* 0x000000ff4700720c */ /* 0x000fe20003f45270 */
[----:B------:R-:W-:Y:S01]  /*6ac0*/  UIADD3 UR50, UPT, UPT, UR50, 0x2, URZ ;  /* 0x0000000232327890 */ /* 0x000fe2000fffe0ff */
[----:B------:R-:W-:Y:S01]  /*6ad0*/  ISETP.NE.AND P0, PT, R73, 0x2, PT ;  /* 0x000000024900780c */ /* 0x000fe20003f05270 */
[----:B------:R-:W-:Y:S01]  /*6ae0*/  IMAD.IADD R20, R29, 0x1, R58 ;  /* 0x000000011d147824 */ /* 0x000fe200078e023a */
[----:B------:R-:W-:Y:S01]  /*6af0*/  ISETP.NE.AND P1, PT, R31, 0x4, PT ;  /* 0x000000041f00780c */ /* 0x000fe20003f25270 */
[----:B------:R-:W-:Y:S01]  /*6b00*/  IMAD.IADD R21, R30, 0x1, R59 ;  /* 0x000000011e157824 */ /* 0x000fe200078e023b */
[----:B------:R-:W-:Y:S02]  /*6b10*/  SEL R2, RZ, 0x1, P0 ;  /* 0x00000001ff027807 */ /* 0x000fe40000000000 */
[----:B--2---:R-:W-:Y:S02]  /*6b20*/  SEL R0, RZ, 0x1, P1 ;  /* 0x00000001ff007807 */ /* 0x004fe40000800000 */
[----:B------:R-:W-:Y:S02]  /*6b30*/  LOP3.LUT R67, R67, R2, RZ, 0x3c, !PT ;  /* 0x0000000243437212 */ /* 0x000fe400078e3cff */
[----:B------:R-:W-:Y:S02]  /*6b40*/  LOP3.LUT R68, R68, R0, RZ, 0x3c, !PT ;  /* 0x0000000044447212 */ /* 0x000fe400078e3cff */
[----:B------:R-:W-:Y:S02]  /*6b50*/  @P2 R2UR UR36, R66 ;  /* 0x00000000422422ca */ /* 0x000fe400000e0000 */
[----:B------:R-:W-:Y:S02]  /*6b60*/  SEL R73, R73, RZ, P0 ;  /* 0x000000ff49497207 */ /* 0x000fe40000000000 */
[----:B------:R-:W-:Y:S01]  /*6b70*/  SEL R31, R31, RZ, P1 ;  /* 0x000000ff1f1f7207 */ /* 0x000fe20000800000 */
[----:B------:R-:W-:Y:S10]  /*6b80*/  @P2 BRA `(.L_x_111) ;  /* 0xffffffdc00e02947 */ /* 0x000ff4000383ffff */
[----:B------:R-:W-:-:S09]  /*6b90*/  UISETP.NE.AND UP0, UPT, UR53, URZ, UPT ;  /* 0x000000ff3500728c */ /* 0x000fd2000bf05270 */
[----:B------:R-:W-:Y:S05]  /*6ba0*/  BRA.U !UP0, `(.L_x_112) ;  /* 0x0000000108487547 */ /* 0x000fea000b800000 */
[----:B------:R-:W2:Y:S02]  /*6bb0*/  LDCU.64 UR4, c[0x0][0x890] ;  /* 0x00011200ff0477ac */ /* 0x000ea40008000a00 */
[----:B--2---:R-:W-:-:S04]  /*6bc0*/  UISETP.NE.U32.AND UP0, UPT, UR4, URZ, UPT ;  /* 0x000000ff0400728c */ /* 0x004fc8000bf05070 */
[----:B------:R-:W-:-:S09]  /*6bd0*/  UISETP.NE.AND.EX UP0, UPT, UR5, URZ, UPT, UP0 ;  /* 0x000000ff0500728c */ /* 0x000fd2000bf05300 */
[----:B------:R-:W-:Y:S05]  /*6be0*/  BRA.U UP0, `(.L_x_113) ;  /* 0x00000001000c7547 */ /* 0x000fea000b800000 */
[----:B------:R-:W-:-:S13]  /*6bf0*/  FSETP.NEU.AND P0, PT, R35, RZ, PT ;  /* 0x000000ff2300720b */ /* 0x000fda0003f0d000 */
[----:B------:R-:W-:Y:S05]  /*6c00*/  @!P0 EXIT ;  /* 0x000000000000894d */ /* 0x000fea0003800000 */
[----:B------:R-:W-:Y:S05]  /*6c10*/  BRA `(.L_x_112) ;  /* 0x00000000002c7947 */ /* 0x000fea0003800000 */
.L_x_113:
[----:B------:R-:W-:Y:S01]  /*6c20*/  ISETP.NE.AND P0, PT, R72, RZ, PT ;  /* 0x000000ff4800720c */ /* 0x000fe20003f05270 */
[----:B------:R-:W-:-:S12]  /*6c30*/  BSSY.RECONVERGENT B0, `(.L_x_112) ;  /* 0x0000009000007945 */ /* 0x000fd80003800200 */
[----:B------:R-:W-:Y:S05]  /*6c40*/  @P0 BRA `(.L_x_114) ;  /* 0x0000000000140947 */ /* 0x000fea0003800000 */
[----:B------:R-:W2:Y:S02]  /*6c50*/  LDCU.64 UR4, c[0x0][0x888] ;  /* 0x00011100ff0477ac */ /* 0x000ea40008000a00 */
[----:B--2---:R-:W-:-:S04]  /*6c60*/  ISETP.NE.U32.AND P0, PT, RZ, UR4, PT ;  /* 0x00000004ff007c0c */ /* 0x004fc8000bf05070 */
[----:B------:R-:W-:-:S13]  /*6c70*/  ISETP.NE.AND.EX P0, PT, RZ, UR5, PT, P0 ;  /* 0x00000005ff007c0c */ /* 0x000fda000bf05300 */
[----:B------:R-:W-:Y:S05]  /*6c80*/  @!P0 EXIT ;  /* 0x000000000000894d */ /* 0x000fea0003800000 */
[----:B------:R-:W-:Y:S05]  /*6c90*/  BRA `(.L_x_115) ;  /* 0x0000000000087947 */ /* 0x000fea0003800000 */
.L_x_114:
[----:B------:R-:W-:-:S13]  /*6ca0*/  FSETP.NEU.AND P0, PT, R35, RZ, PT ;  /* 0x000000ff2300720b */ /* 0x000fda0003f0d000 */
[----:B------:R-:W-:Y:S05]  /*6cb0*/  @!P0 EXIT ;  /* 0x000000000000894d */ /* 0x000fea0003800000 */
.L_x_115:
[----:B------:R-:W-:Y:S05]  /*6cc0*/  BSYNC.RECONVERGENT B0 ;  /* 0x0000000000007941 */ /* 0x000fea0003800200 */
.L_x_112:
[----:B------:R-:W-:Y:S01]  /*6cd0*/  ULEA UR4, UR49, UR48, 0x3 ;  /* 0x0000003031047291 */ /* 0x000fe2000f8e18ff */
[----:B------:R-:W-:-:S04]  /*6ce0*/  DEPBAR.LE SB0, 0x0 ;  /* 0x000080000000791a */ /* 0x000fc80000000000 */
[----:B------:R-:W-:-:S04]  /*6cf0*/  UIADD3 UR4, UPT, UPT, UR4, 0x68, URZ ;  /* 0x0000006804047890 */ /* 0x000fc8000fffe0ff */
[----:B------:R-:W-:-:S09]  /*6d00*/  UPRMT UR4, UR37, 0x654, UR4 ;  /* 0x0000065425047896 */ /* 0x000fd20008000004 */
[----:B------:R-:W-:Y:S01]  /*6d10*/  SYNCS.ARRIVE.TRANS64.RED.A1T0 RZ, [UR4], RZ ;  /* 0x000000ffffff79a7 */ /* 0x000fe20008100404 */
[----:B------:R-:W-:Y:S05]  /*6d20*/  EXIT ;  /* 0x000000000000794d */ /* 0x000fea0003800000 */
.L_x_19:
[----:B--2---:R2:W1:Y:S02]  /*6d30*/  SYNCS.PHASECHK.TRANS64.TRYWAIT P0, [R2+URZ+0x100], R3 ;  /* 0x00010003020075a7 */ /* 0x00446400080011ff */
[----:B-1----:R-:W-:Y:S05]  /*6d40*/  @!P0 NANOSLEEP.SYNCS 0x989680 ;  /* 0x009896800000895d */ /* 0x002fea0003900000 */
[----:B------:R-:W1:Y:S02]  /*6d50*/  @!P0 SYNCS.PHASECHK.TRANS64 P0, [R2+URZ+0x100], R3 ;  /* 0x00010003020085a7 */ /* 0x000e6400080010ff */
[----:B-1----:R-:W-:Y:S05]  /*6d60*/  @!P0 BRA `(.L_x_19) ;  /* 0xfffffffc00f08947 */ /* 0x002fea000383ffff */
[----:B------:R-:W-:Y:S05]  /*6d70*/  BRA `(.L_x_116) ;  /* 0xffffffa800187947 */ /* 0x000fea000383ffff */
.L_x_22:
[----:B-1----:R-:W-:-:S07]  /*6d80*/  MOV R2, UR33 ;  /* 0x0000002100027c02 */ /* 0x002fce0008000f00 */
.L_x_117:
[----:B-1----:R1:W2:Y:S02]  /*6d90*/  SYNCS.PHASECHK.TRANS64.TRYWAIT P0, [R2+URZ+0x28], R4 ;  /* 0x00002804020075a7 */ /* 0x0022a400080011ff */
[----:B--2---:R-:W-:Y:S05]  /*6da0*/  @!P0 NANOSLEEP.SYNCS 0x989680 ;  /* 0x009896800000895d */ /* 0x004fea0003900000 */
[----:B------:R-:W2:Y:S02]  /*6db0*/  @!P0 SYNCS.PHASECHK.TRANS64 P0, [R2+URZ+0x28], R4 ;  /* 0x00002804020085a7 */ /* 0x000ea400080010ff */
[----:B--2---:R-:W-:Y:S05]  /*6dc0*/  @!P0 BRA `(.L_x_117) ;  /* 0xfffffffc00f08947 */ /* 0x004fea000383ffff */
[----:B------:R-:W-:Y:S05]  /*6dd0*/  BRA `(.L_x_21) ;  /* 0xffffffa800687947 */ /* 0x000fea000383ffff */
.L_x_28:
[----:B-1----:R-:W-:-:S07]  /*6de0*/  MOV R2, UR17 ;  /* 0x0000001100027c02 */ /* 0x002fce0008000f00 */
.L_x_118:
[----:B-1----:R1:W2:Y:S02]  /*6df0*/  SYNCS.PHASECHK.TRANS64.TRYWAIT P0, [R2+URZ+0x28], R4 ;  /* 0x00002804020075a7 */ /* 0x0022a400080011ff */
[----:B--2---:R-:W-:Y:S05]  /*6e00*/  @!P0 NANOSLEEP.SYNCS 0x989680 ;  /* 0x009896800000895d */ /* 0x004fea0003900000 */
[----:B------:R-:W2:Y:S02]  /*6e10*/  @!P0 SYNCS.PHASECHK.TRANS64 P0, [R2+URZ+0x28], R4 ;  /* 0x00002804020085a7 */ /* 0x000ea400080010ff */
[----:B--2---:R-:W-:Y:S05]  /*6e20*/  @!P0 BRA `(.L_x_118) ;  /* 0xfffffffc00f08947 */ /* 0x004fea000383ffff */
[----:B------:R-:W-:Y:S05]  /*6e30*/  BRA `(.L_x_27) ;  /* 0xffffffac000c7947 */ /* 0x000fea000383ffff */
.L_x_32:
[----:B-1----:R1:W2:Y:S02]  /*6e40*/  SYNCS.PHASECHK.TRANS64.TRYWAIT P0, [R2+URZ+0x90], R3 ;  /* 0x00009003020075a7 */ /* 0x0022a400080011ff */
[----:B--2---:R-:W-:Y:S05]  /*6e50*/  @!P0 NANOSLEEP.SYNCS 0x989680 ;  /* 0x009896800000895d */ /* 0x004fea0003900000 */
[----:B------:R-:W2:Y:S02]  /*6e60*/  @!P0 SYNCS.PHASECHK.TRANS64 P0, [R2+URZ+0x90], R3 ;  /* 0x00009003020085a7 */ /* 0x000ea400080010ff */
[----:B--2---:R-:W-:Y:S05]  /*6e70*/  @!P0 BRA `(.L_x_32) ;  /* 0xfffffffc00f08947 */ /* 0x004fea000383ffff */
[----:B------:R-:W-:Y:S05]  /*6e80*/  BRA `(.L_x_119) ;  /* 0xffffffac00987947 */ /* 0x000fea000383ffff */
.L_x_36:
[----:B----4-:R-:W-:-:S07]  /*6e90*/  MOV R0, UR5 ;  /* 0x0000000500007c02 */ /* 0x010fce0008000f00 */
.L_x_120:
[----:B-1----:R1:W2:Y:S02]  /*6ea0*/  SYNCS.PHASECHK.TRANS64.TRYWAIT P0, [R0+URZ], R2 ;  /* 0x00000002000075a7 */ /* 0x0022a400080011ff */
[----:B--2---:R-:W-:Y:S05]  /*6eb0*/  @!P0 NANOSLEEP.SYNCS 0x989680 ;  /* 0x009896800000895d */ /* 0x004fea0003900000 */
[----:B------:R-:W2:Y:S02]  /*6ec0*/  @!P0 SYNCS.PHASECHK.TRANS64 P0, [R0+URZ], R2 ;  /* 0x00000002000085a7 */ /* 0x000ea400080010ff */
[----:B--2---:R-:W-:Y:S05]  /*6ed0*/  @!P0 BRA `(.L_x_120) ;  /* 0xfffffffc00f08947 */ /* 0x004fea000383ffff */
[----:B------:R-:W-:Y:S05]  /*6ee0*/  BRA `(.L_x_121) ;  /* 0xffffffb400087947 */ /* 0x000fea000383ffff */
.L_x_37:
[----:B----4-:R-:W-:-:S07]  /*6ef0*/  MOV R0, UR5 ;  /* 0x0000000500007c02 */ /* 0x010fce0008000f00 */
.L_x_122:
[----:B-1----:R1:W2:Y:S02]  /*6f00*/  SYNCS.PHASECHK.TRANS64.TRYWAIT P0, [R0+URZ], R3 ;  /* 0x00000003000075a7 */ /* 0x0022a400080011ff */
[----:B--2---:R-:W-:Y:S05]  /*6f10*/  @!P0 NANOSLEEP.SYNCS 0x989680 ;  /* 0x009896800000895d */ /* 0x004fea0003900000 */
[----:B------:R-:W2:Y:S02]  /*6f20*/  @!P0 SYNCS.PHASECHK.TRANS64 P0, [R0+URZ], R3 ;  /* 0x00000003000085a7 */ /* 0x000ea400080010ff */
[----:B--2---:R-:W-:Y:S05]  /*6f30*/  @!P0 BRA `(.L_x_122) ;  /* 0xfffffffc00f08947 */ /* 0x004fea000383ffff */
[----:B------:R-:W-:Y:S05]  /*6f40*/  BRA `(.L_x_123) ;  /* 0xffffffb400147947 */ /* 0x000fea000383ffff */
.L_x_38:
[----:B----4-:R-:W-:-:S07]  /*6f50*/  MOV R0, UR5 ;  /* 0x0000000500007c02 */ /* 0x010fce0008000f00 */
.L_x_124:
[----:B-1----:R1:W2:Y:S02]  /*6f60*/  SYNCS.PHASECHK.TRANS64.TRYWAIT P0, [R0+URZ], R3 ;  /* 0x00000003000075a7 */ /* 0x0022a400080011ff */
[----:B--2---:R-:W-:Y:S05]  /*6f70*/  @!P0 NANOSLEEP.SYNCS 0x989680 ;  /* 0x009896800000895d */ /* 0x004fea0003900000 */
[----:B------:R-:W2:Y:S02]  /*6f80*/  @!P0 SYNCS.PHASECHK.TRANS64 P0, [R0+URZ], R3 ;  /* 0x00000003000085a7 */ /* 0x000ea400080010ff */
[----:B--2---:R-:W-:Y:S05]  /*6f90*/  @!P0 BRA `(.L_x_124) ;  /* 0xfffffffc00f08947 */ /* 0x004fea000383ffff */
[----:B------:R-:W-:Y:S05]  /*6fa0*/  BRA `(.L_x_125) ;  /* 0xffffffb400207947 */ /* 0x000fea000383ffff */
.L_x_39:
[----:B----4-:R-:W-:-:S07]  /*6fb0*/  MOV R0, UR5 ;  /* 0x0000000500007c02 */ /* 0x010fce0008000f00 */
.L_x_126:
[----:B-1----:R1:W2:Y:S02]  /*6fc0*/  SYNCS.PHASECHK.TRANS64.TRYWAIT P0, [R0+URZ], R3 ;  /* 0x00000003000075a7 */ /* 0x0022a400080011ff */
[----:B--2---:R-:W-:Y:S05]  /*6fd0*/  @!P0 NANOSLEEP.SYNCS 0x989680 ;  /* 0x009896800000895d */ /* 0x004fea0003900000 */
[----:B------:R-:W2:Y:S02]  /*6fe0*/  @!P0 SYNCS.PHASECHK.TRANS64 P0, [R0+URZ], R3 ;  /* 0x00000003000085a7 */ /* 0x000ea400080010ff */
[----:B--2---:R-:W-:Y:S05]  /*6ff0*/  @!P0 BRA `(.L_x_126) ;  /* 0xfffffffc00f08947 */ /* 0x004fea000383ffff */
[----:B------:R-:W-:Y:S05]  /*7000*/  BRA `(.L_x_127) ;  /* 0xffffffb4002c7947 */ /* 0x000fea000383ffff */
.L_x_42:
[----:B-1----:R1:W2:Y:S02]  /*7010*/  SYNCS.PHASECHK.TRANS64.TRYWAIT P0, [R0+URZ+0xf0], R4 ;  /* 0x0000f004000075a7 */ /* 0x0022a400080011ff */
[----:B--2---:R-:W-:Y:S05]  /*7020*/  @!P0 NANOSLEEP.SYNCS 0x989680 ;  /* 0x009896800000895d */ /* 0x004fea0003900000 */
[----:B------:R-:W2:Y:S02]  /*7030*/  @!P0 SYNCS.PHASECHK.TRANS64 P0, [R0+URZ+0xf0], R4 ;  /* 0x0000f004000085a7 */ /* 0x000ea400080010ff */
[----:B--2---:R-:W-:Y:S05]  /*7040*/  @!P0 BRA `(.L_x_42) ;  /* 0xfffffffc00f08947 */ /* 0x004fea000383ffff */
[----:B------:R-:W-:Y:S05]  /*7050*/  BRA `(.L_x_128) ;  /* 0xffffffb400887947 */ /* 0x000fea000383ffff */
.L_x_43:
[----:B------:R-:W-:-:S07]  /*7060*/  MOV R0, UR5 ;  /* 0x0000000500007c02 */ /* 0x000fce0008000f00 */
.L_x_129:
[----:B-1----:R1:W2:Y:S02]  /*7070*/  SYNCS.PHASECHK.TRANS64.TRYWAIT P0, [R0+URZ+0xa0], R5 ;  /* 0x0000a005000075a7 */ /* 0x0022a400080011ff */
[----:B--2---:R-:W-:Y:S05]  /*7080*/  @!P0 NANOSLEEP.SYNCS 0x989680 ;  /* 0x009896800000895d */ /* 0x004fea0003900000 */
[----:B------:R-:W2:Y:S02]  /*7090*/  @!P0 SYNCS.PHASECHK.TRANS64 P0, [R0+URZ+0xa0], R5 ;  /* 0x0000a005000085a7 */ /* 0x000ea400080010ff */
[----:B--2---:R-:W-:Y:S05]  /*70a0*/  @!P0 BRA `(.L_x_129) ;  /* 0xfffffffc00f08947 */ /* 0x004fea000383ffff */
[----:B------:R-:W-:Y:S05]  /*70b0*/  BRA `(.L_x_130) ;  /* 0xffffffb400987947 */ /* 0x000fea000383ffff */
.L_x_44:
[----:B-1----:R1:W2:Y:S02]  /*70c0*/  SYNCS.PHASECHK.TRANS64.TRYWAIT P1, [R0+URZ+0x90], R4 ;  /* 0x00009004000075a7 */ /* 0x0022a400080211ff */
[----:B--2---:R-:W-:Y:S05]  /*70d0*/  @!P1 NANOSLEEP.SYNCS 0x989680 ;  /* 0x009896800000995d */ /* 0x004fea0003900000 */
[----:B------:R-:W2:Y:S02]  /*70e0*/  @!P1 SYNCS.PHASECHK.TRANS64 P1, [R0+URZ+0x90], R4 ;  /* 0x00009004000095a7 */ /* 0x000ea400080210ff */
[----:B--2---:R-:W-:Y:S05]  /*70f0*/  @!P1 BRA `(.L_x_44) ;  /* 0xfffffffc00f09947 */ /* 0x004fea000383ffff */
[----:B------:R-:W-:Y:S05]  /*7100*/  BRA `(.L_x_131) ;  /* 0xffffffb400c87947 */ /* 0x000fea000383ffff */
.L_x_47:
[----:B------:R-:W-:-:S07]  /*7110*/  MOV R0, UR5 ;  /* 0x0000000500007c02 */ /* 0x000fce0008000f00 */
.L_x_132:
[----:B-1----:R1:W2:Y:S02]  /*7120*/  SYNCS.PHASECHK.TRANS64.TRYWAIT P0, [R0+URZ+0xa0], R2 ;  /* 0x0000a002000075a7 */ /* 0x0022a400080011ff */
[----:B--2---:R-:W-:Y:S05]  /*7130*/  @!P0 NANOSLEEP.SYNCS 0x989680 ;  /* 0x009896800000895d */ /* 0x004fea0003900000 */
[----:B------:R-:W2:Y:S02]  /*7140*/  @!P0 SYNCS.PHASECHK.TRANS64 P0, [R0+URZ+0xa0], R2 ;  /* 0x0000a002000085a7 */ /* 0x000ea400080010ff */
[----:B--2---:R-:W-:Y:S05]  /*7150*/  @!P0 BRA `(.L_x_132) ;  /* 0xfffffffc00f08947 */ /* 0x004fea000383ffff */
[----:B------:R-:W-:Y:S05]  /*7160*/  BRA `(.L_x_46) ;  /* 0xffffffb8001c7947 */ /* 0x000fea000383ffff */
.L_x_54:
[----:B-1----:R1:W2:Y:S02]  /*7170*/  SYNCS.PHASECHK.TRANS64.TRYWAIT P1, [R0+URZ+0x90], R2 ;  /* 0x00009002000075a7 */ /* 0x0022a400080211ff */
[----:B--2---:R-:W-:Y:S05]  /*7180*/  @!P1 NANOSLEEP.SYNCS 0x989680 ;  /* 0x009896800000995d */ /* 0x004fea0003900000 */
[----:B------:R-:W2:Y:S02]  /*7190*/  @!P1 SYNCS.PHASECHK.TRANS64 P1, [R0+URZ+0x90], R2 ;  /* 0x00009002000095a7 */ /* 0x000ea400080210ff */
[----:B--2---:R-:W-:Y:S05]  /*71a0*/  @!P1 BRA `(.L_x_54) ;  /* 0xfffffffc00f09947 */ /* 0x004fea000383ffff */
[----:B------:R-:W-:Y:S05]  /*71b0*/  BRA `(.L_x_133) ;  /* 0xffffffbc007c7947 */ /* 0x000fea000383ffff */
.L_x_55:
[----:B------:R-:W-:-:S07]  /*71c0*/  MOV R2, UR8 ;  /* 0x0000000800027c02 */ /* 0x000fce0008000f00 */
.L_x_134:
[----:B-1----:R1:W2:Y:S02]  /*71d0*/  SYNCS.PHASECHK.TRANS64.TRYWAIT P0, [R2+URZ+0xd0], R0 ;  /* 0x0000d000020075a7 */ /* 0x0022a400080011ff */
[----:B--2---:R-:W-:Y:S05]  /*71e0*/  @!P0 NANOSLEEP.SYNCS 0x989680 ;  /* 0x009896800000895d */ /* 0x004fea0003900000 */
[----:B------:R-:W2:Y:S02]  /*71f0*/  @!P0 SYNCS.PHASECHK.TRANS64 P0, [R2+URZ+0xd0], R0 ;  /* 0x0000d000020085a7 */ /* 0x000ea400080010ff */
[----:B--2---:R-:W-:Y:S05]  /*7200*/  @!P0 BRA `(.L_x_134) ;  /* 0xfffffffc00f08947 */ /* 0x004fea000383ffff */
[----:B------:R-:W-:Y:S05]  /*7210*/  BRA `(.L_x_135) ;  /* 0xffffffbc00cc7947 */ /* 0x000fea000383ffff */
.L_x_58:
[----:B------:R-:W-:Y:S07]  /*7220*/  MOV R0, UR7 ;  /* 0x0000000700007c02 */ /* 0x000fee0008000f00 */
.L_x_136:
[----:B-1----:R1:W2:Y:S02]  /*7230*/  SYNCS.PHASECHK.TRANS64.TRYWAIT P0, [R0+URZ], R2 ;  /* 0x00000002000075a7 */ /* 0x0022a400080011ff */
[----:B--2---:R-:W-:Y:S05]  /*7240*/  @!P0 NANOSLEEP.SYNCS 0x989680 ;  /* 0x009896800000895d */ /* 0x004fea0003900000 */
[----:B------:R-:W2:Y:S02]  /*7250*/  @!P0 SYNCS.PHASECHK.TRANS64 P0, [R0+URZ], R2 ;  /* 0x00000002000085a7 */ /* 0x000ea400080010ff */
[----:B--2---:R-:W-:Y:S05]  /*7260*/  @!P0 BRA `(.L_x_136) ;  /* 0xfffffffc00f08947 */ /* 0x004fea000383ffff */
[----:B------:R-:W-:Y:S05]  /*7270*/  BRA `(.L_x_57) ;  /* 0xffffffbc00e87947 */ /* 0x000fea000383ffff */
.L_x_61:
[----:B------:R-:W-:-:S07]  /*7280*/  MOV R0, UR5 ;  /* 0x0000000500007c02 */ /* 0x000fce0008000f00 */
.L_x_137:
[----:B--2---:R2:W3:Y:S02]  /*7290*/  SYNCS.PHASECHK.TRANS64.TRYWAIT P0, [R0+URZ], R2 ;  /* 0x00000002000075a7 */ /* 0x0044e400080011ff */
[----:B---3--:R-:W-:Y:S05]  /*72a0*/  @!P0 NANOSLEEP.SYNCS 0x989680 ;  /* 0x009896800000895d */ /* 0x008fea0003900000 */
[----:B------:R-:W3:Y:S02]  /*72b0*/  @!P0 SYNCS.PHASECHK.TRANS64 P0, [R0+URZ], R2 ;  /* 0x00000002000085a7 */ /* 0x000ee400080010ff */
[----:B---3--:R-:W-:Y:S05]  /*72c0*/  @!P0 BRA `(.L_x_137) ;  /* 0xfffffffc00f08947 */ /* 0x008fea000383ffff */
[----:B------:R-:W-:Y:S05]  /*72d0*/  BRA `(.L_x_138) ;  /* 0xffffffc0009c7947 */ /* 0x000fea000383ffff */
.L_x_62:
[----:B------:R-:W-:-:S07]  /*72e0*/  MOV R0, UR5 ;  /* 0x0000000500007c02 */ /* 0x000fce0008000f00 */
.L_x_139:
[----:B-1----:R1:W2:Y:S02]  /*72f0*/  SYNCS.PHASECHK.TRANS64.TRYWAIT P0, [R0+URZ], R3 ;  /* 0x00000003000075a7 */ /* 0x0022a400080011ff */
[----:B--2---:R-:W-:Y:S05]  /*7300*/  @!P0 NANOSLEEP.SYNCS 0x989680 ;  /* 0x009896800000895d */ /* 0x004fea0003900000 */
[----:B------:R-:W2:Y:S02]  /*7310*/  @!P0 SYNCS.PHASECHK.TRANS64 P0, [R0+URZ], R3 ;  /* 0x00000003000085a7 */ /* 0x000ea400080010ff */
[----:B--2---:R-:W-:Y:S05]  /*7320*/  @!P0 BRA `(.L_x_139) ;  /* 0xfffffffc00f08947 */ /* 0x004fea000383ffff */
[----:B------:R-:W-:Y:S05]  /*7330*/  BRA `(.L_x_140) ;  /* 0xffffffc000a87947 */ /* 0x000fea000383ffff */
.L_x_63:
[----:B------:R-:W-:-:S07]  /*7340*/  MOV R0, UR5 ;  /* 0x0000000500007c02 */ /* 0x000fce0008000f00 */
.L_x_141:
[----:B-1----:R1:W2:Y:S02]  /*7350*/  SYNCS.PHASECHK.TRANS64.TRYWAIT P0, [R0+URZ], R3 ;  /* 0x00000003000075a7 */ /* 0x0022a400080011ff */
[----:B--2---:R-:W-:Y:S05]  /*7360*/  @!P0 NANOSLEEP.SYNCS 0x989680 ;  /* 0x009896800000895d */ /* 0x004fea0003900000 */
[----:B------:R-:W2:Y:S02]  /*7370*/  @!P0 SYNCS.PHASECHK.TRANS64 P0, [R0+URZ], R3 ;  /* 0x00000003000085a7 */ /* 0x000ea400080010ff */
[----:B--2---:R-:W-:Y:S05]  /*7380*/  @!P0 BRA `(.L_x_141) ;  /* 0xfffffffc00f08947 */ /* 0x004fea000383ffff */
[----:B------:R-:W-:Y:S05]  /*7390*/  BRA `(.L_x_142) ;  /* 0xffffffc000b47947 */ /* 0x000fea000383ffff */
.L_x_64:
[----:B-1----:R-:W-:-:S07]  /*73a0*/  MOV R0, UR7 ;  /* 0x0000000700007c02 */ /* 0x002fce0008000f00 */
.L_x_143:
[----:B-1----:R1:W2:Y:S02]  /*73b0*/  SYNCS.PHASECHK.TRANS64.TRYWAIT P0, [R0+URZ], R2 ;  /* 0x00000002000075a7 */ /* 0x0022a400080011ff */
[----:B--2---:R-:W-:Y:S05]  /*73c0*/  @!P0 NANOSLEEP.SYNCS 0x989680 ;  /* 0x009896800000895d */ /* 0x004fea0003900000 */
[----:B------:R-:W2:Y:S02]  /*73d0*/  @!P0 SYNCS.PHASECHK.TRANS64 P0, [R0+URZ], R2 ;  /* 0x00000002000085a7 */ /* 0x000ea400080010ff */
[----:B--2---:R-:W-:Y:S05]  /*73e0*/  @!P0 BRA `(.L_x_143) ;  /* 0xfffffffc00f08947 */ /* 0x004fea000383ffff */
[----:B------:R-:W-:Y:S05]  /*73f0*/  BRA `(.L_x_144) ;  /* 0xffffffc000c07947 */ /* 0x000fea000383ffff */
.L_x_69:
[----:B--2---:R2:W3:Y:S02]  /*7400*/  SYNCS.PHASECHK.TRANS64.TRYWAIT P0, [R0+URZ+0x90], R2 ;  /* 0x00009002000075a7 */ /* 0x0044e400080011ff */
[----:B---3--:R-:W-:Y:S05]  /*7410*/  @!P0 NANOSLEEP.SYNCS 0x989680 ;  /* 0x009896800000895d */ /* 0x008fea0003900000 */
[----:B------:R-:W3:Y:S02]  /*7420*/  @!P0 SYNCS.PHASECHK.TRANS64 P0, [R0+URZ+0x90], R2 ;  /* 0x00009002000085a7 */ /* 0x000ee400080010ff */
[----:B---3--:R-:W-:Y:S05]  /*7430*/  @!P0 BRA `(.L_x_69) ;  /* 0xfffffffc00f08947 */ /* 0x008fea000383ffff */
[----:B------:R-:W-:Y:S05]  /*7440*/  BRA `(.L_x_145) ;  /* 0xffffffc400b87947 */ /* 0x000fea000383ffff */
.L_x_72:
[----:B------:R-:W-:Y:S07]  /*7450*/  MOV R0, UR7 ;  /* 0x0000000700007c02 */ /* 0x000fee0008000f00 */
.L_x_146:
[----:B--2---:R2:W3:Y:S02]  /*7460*/  SYNCS.PHASECHK.TRANS64.TRYWAIT P0, [R0+URZ+0x88], R2 ;  /* 0x00008802000075a7 */ /* 0x0044e400080011ff */
[----:B---3--:R-:W-:Y:S05]  /*7470*/  @!P0 NANOSLEEP.SYNCS 0x989680 ;  /* 0x009896800000895d */ /* 0x008fea0003900000 */
[----:B------:R-:W3:Y:S02]  /*7480*/  @!P0 SYNCS.PHASECHK.TRANS64 P0, [R0+URZ+0x88], R2 ;  /* 0x00008802000085a7 */ /* 0x000ee400080010ff */
[----:B---3--:R-:W-:Y:S05]  /*7490*/  @!P0 BRA `(.L_x_146) ;  /* 0xfffffffc00f08947 */ /* 0x008fea000383ffff */
[----:B------:R-:W-:Y:S05]  /*74a0*/  BRA `(.L_x_71) ;  /* 0xffffffc800987947 */ /* 0x000fea000383ffff */
.L_x_75:
[----:B------:R-:W-:Y:S07]  /*74b0*/  MOV R0, UR15 ;  /* 0x0000000f00007c02 */ /* 0x000fee0008000f00 */
.L_x_147:
[----:B-1----:R1:W2:Y:S02]  /*74c0*/  SYNCS.PHASECHK.TRANS64.TRYWAIT P0, [R0+URZ+0x68], R9 ;  /* 0x00006809000075a7 */ /* 0x0022a400080011ff */
[----:B--2---:R-:W-:Y:S05]  /*74d0*/  @!P0 NANOSLEEP.SYNCS 0x989680 ;  /* 0x009896800000895d */ /* 0x004fea0003900000 */
[----:B------:R-:W2:Y:S02]  /*74e0*/  @!P0 SYNCS.PHASECHK.TRANS64 P0, [R0+URZ+0x68], R9 ;  /* 0x00006809000085a7 */ /* 0x000ea400080010ff */
[----:B--2---:R-:W-:Y:S05]  /*74f0*/  @!P0 BRA `(.L_x_147) ;  /* 0xfffffffc00f08947 */ /* 0x004fea000383ffff */
[----:B------:R-:W-:Y:S05]  /*7500*/  BRA `(.L_x_148) ;  /* 0xffffffcc00107947 */ /* 0x000fea000383ffff */
.L_x_76:
[----:B------:R-:W-:Y:S07]  /*7510*/  MOV R0, UR13 ;  /* 0x0000000d00007c02 */ /* 0x000fee0008000f00 */
.L_x_149:
[----:B-1----:R1:W2:Y:S02]  /*7520*/  SYNCS.PHASECHK.TRANS64.TRYWAIT P0, [R0+URZ+0x68], R20 ;  /* 0x00006814000075a7 */ /* 0x0022a400080011ff */
[----:B--2---:R-:W-:Y:S05]  /*7530*/  @!P0 NANOSLEEP.SYNCS 0x989680 ;  /* 0x009896800000895d */ /* 0x004fea0003900000 */
[----:B------:R-:W2:Y:S02]  /*7540*/  @!P0 SYNCS.PHASECHK.TRANS64 P0, [R0+URZ+0x68], R20 ;  /* 0x00006814000085a7 */ /* 0x000ea400080010ff */
[----:B--2---:R-:W-:Y:S05]  /*7550*/  @!P0 BRA `(.L_x_149) ;  /* 0xfffffffc00f08947 */ /* 0x004fea000383ffff */
[----:B------:R-:W-:Y:S05]  /*7560*/  BRA `(.L_x_150) ;  /* 0xffffffcc00b07947 */ /* 0x000fea000383ffff */
.L_x_78:
[----:B------:R-:W-:-:S07]  /*7570*/  MOV R0, UR4 ;  /* 0x0000000400007c02 */ /* 0x000fce0008000f00 */
.L_x_151:
[----:B-1----:R1:W3:Y:S02]  /*7580*/  SYNCS.PHASECHK.TRANS64.TRYWAIT P0, [R0+URZ], R2 ;  /* 0x00000002000075a7 */ /* 0x0022e400080011ff */
[----:B---3--:R-:W-:Y:S05]  /*7590*/  @!P0 NANOSLEEP.SYNCS 0x989680 ;  /* 0x009896800000895d */ /* 0x008fea0003900000 */
[----:B------:R-:W3:Y:S02]  /*75a0*/  @!P0 SYNCS.PHASECHK.TRANS64 P0, [R0+URZ], R2 ;  /* 0x00000002000085a7 */ /* 0x000ee400080010ff */
[----:B---3--:R-:W-:Y:S05]  /*75b0*/  @!P0 BRA `(.L_x_151) ;  /* 0xfffffffc00f08947 */ /* 0x008fea000383ffff */
[----:B------:R-:W-:Y:S05]  /*75c0*/  BRA `(.L_x_152) ;  /* 0xffffffd0003c7947 */ /* 0x000fea000383ffff */
.L_x_79:
[----:B------:R-:W-:-:S07]  /*75d0*/  MOV R0, UR4 ;  /* 0x0000000400007c02 */ /* 0x000fce0008000f00 */
.L_x_153:
[----:B-1----:R1:W3:Y:S02]  /*75e0*/  SYNCS.PHASECHK.TRANS64.TRYWAIT P0, [R0+URZ], R2 ;  /* 0x00000002000075a7 */ /* 0x0022e400080011ff */
[----:B---3--:R-:W-:Y:S05]  /*75f0*/  @!P0 NANOSLEEP.SYNCS 0x989680 ;  /* 0x009896800000895d */ /* 0x008fea0003900000 */
[----:B------:R-:W3:Y:S02]  /*7600*/  @!P0 SYNCS.PHASECHK.TRANS64 P0, [R0+URZ], R2 ;  /* 0x00000002000085a7 */ /* 0x000ee400080010ff */
[----:B---3--:R-:W-:Y:S05]  /*7610*/  @!P0 BRA `(.L_x_153) ;  /* 0xfffffffc00f08947 */ /* 0x008fea000383ffff */
[----:B------:R-:W-:Y:S05]  /*7620*/  BRA `(.L_x_154) ;  /* 0xffffffd000487947 */ /* 0x000fea000383ffff */
.L_x_81:
[----:B--2---:R2:W4:Y:S02]  /*7630*/  SYNCS.PHASECHK.TRANS64.TRYWAIT P0, [R0+URZ+0x90], R2 ;  /* 0x00009002000075a7 */ /* 0x00452400080011ff */
[----:B----4-:R-:W-:Y:S05]  /*7640*/  @!P0 NANOSLEEP.SYNCS 0x989680 ;  /* 0x009896800000895d */ /* 0x010fea0003900000 */
[----:B------:R-:W4:Y:S02]  /*7650*/  @!P0 SYNCS.PHASECHK.TRANS64 P0, [R0+URZ+0x90], R2 ;  /* 0x00009002000085a7 */ /* 0x000f2400080010ff */
[----:B----4-:R-:W-:Y:S05]  /*7660*/  @!P0 BRA `(.L_x_81) ;  /* 0xfffffffc00f08947 */ /* 0x010fea000383ffff */
[----:B------:R-:W-:Y:S05]  /*7670*/  BRA `(.L_x_155) ;  /* 0xffffffd400387947 */ /* 0x000fea000383ffff */
.L_x_91:
[----:B-1----:R1:W3:Y:S02]  /*7680*/  SYNCS.PHASECHK.TRANS64.TRYWAIT P1, [R2+URZ+0x50], R4 ;  /* 0x00005004020075a7 */ /* 0x0022e400080211ff */
[----:B---3--:R-:W-:Y:S05]  /*7690*/  @!P1 NANOSLEEP.SYNCS 0x989680 ;  /* 0x009896800000995d */ /* 0x008fea0003900000 */
[----:B------:R-:W3:Y:S02]  /*76a0*/  @!P1 SYNCS.PHASECHK.TRANS64 P1, [R2+URZ+0x50], R4 ;  /* 0x00005004020095a7 */ /* 0x000ee400080210ff */
[----:B---3--:R-:W-:Y:S05]  /*76b0*/  @!P1 BRA `(.L_x_91) ;  /* 0xfffffffc00f09947 */ /* 0x008fea000383ffff */
[----:B------:R-:W-:Y:S05]  /*76c0*/  BRA `(.L_x_90) ;  /* 0xffffffe000387947 */ /* 0x000fea000383ffff */
.L_x_93:
[----:B-1----:R1:W2:Y:S02]  /*76d0*/  SYNCS.PHASECHK.TRANS64.TRYWAIT P0, [R44+URZ+0xb0], R3 ;  /* 0x0000b0032c0075a7 */ /* 0x0022a400080011ff */
[----:B--2---:R-:W-:Y:S05]  /*76e0*/  @!P0 NANOSLEEP.SYNCS 0x989680 ;  /* 0x009896800000895d */ /* 0x004fea0003900000 */
[----:B------:R-:W2:Y:S02]  /*76f0*/  @!P0 SYNCS.PHASECHK.TRANS64 P0, [R44+URZ+0xb0], R3 ;  /* 0x0000b0032c0085a7 */ /* 0x000ea400080010ff */
[----:B--2---:R-:W-:Y:S05]  /*7700*/  @!P0 BRA `(.L_x_93) ;  /* 0xfffffffc00f08947 */ /* 0x004fea000383ffff */
[----:B------:R-:W-:Y:S05]  /*7710*/  BRA `(.L_x_92) ;  /* 0xffffffe000887947 */ /* 0x000fea000383ffff */
.L_x_104:
[----:B-1----:R1:W2:Y:S02]  /*7720*/  SYNCS.PHASECHK.TRANS64.TRYWAIT P0, [R2+URZ+0x50], R45 ;  /* 0x0000502d020075a7 */ /* 0x0022a400080011ff */
[----:B--2---:R-:W-:Y:S05]  /*7730*/  @!P0 NANOSLEEP.SYNCS 0x989680 ;  /* 0x009896800000895d */ /* 0x004fea0003900000 */
[----:B------:R-:W2:Y:S02]  /*7740*/  @!P0 SYNCS.PHASECHK.TRANS64 P0, [R2+URZ+0x50], R45 ;  /* 0x0000502d020085a7 */ /* 0x000ea400080010ff */
[----:B--2---:R-:W-:Y:S05]  /*7750*/  @!P0 BRA `(.L_x_104) ;  /* 0xfffffffc00f08947 */ /* 0x004fea000383ffff */
[----:B------:R-:W-:Y:S05]  /*7760*/  BRA `(.L_x_103) ;  /* 0xffffffe800987947 */ /* 0x000fea000383ffff */
        .weak           $__internal_0_$__cuda_sm10x_tcgen05_guardrail_trap_col_being_dealloced_not_returned_by_alloc
        .type           $__internal_0_$__cuda_sm10x_tcgen05_guardrail_trap_col_being_dealloced_not_returned_by_alloc,@function
        .size           $__internal_0_$__cuda_sm10x_tcgen05_guardrail_trap_col_being_dealloced_not_returned_by_alloc,($__internal_1_$__cuda_sm10x_tcgen05_guardrail_trap_phase_invalid_during_alloc - $__internal_0_$__cuda_sm10x_tcgen05_guardrail_trap_col_being_dealloced_not_returned_by_alloc)
$__internal_0_$__cuda_sm10x_tcgen05_guardrail_trap_col_being_dealloced_not_returned_by_alloc:
[----:B------:R-:W-:Y:S05]  /*7770*/  BPT.TRAP 0x1 ;  /* 0x000000040000795c */ /* 0x000fea0000300000 */
[----:B------:R-:W-:-:S04]  /*7780*/  HFMA2 R3, -RZ, RZ, 0, 0 ;  /* 0x00000000ff037431 */ /* 0x000fc800000001ff */
[----:B------:R-:W-:Y:S05]  /*7790*/  RET.REL.NODEC R2 `(_ZN7cutlass13device_kernelINS_4gemm6kernel13GemmUniversalIN4cute5tupleIJiiiiEEENS1_10collective13CollectiveMmaINS1_35MainloopSm100TmaUmmaWarpSpecializedILi5ELi2ELi4ENS5_IJNS4_1CILi1EEESB_SB_EEEEENS5_IJNSA_ILi64EEESE_NSA_ILi32EEEEEENS_10bfloat16_tENS5_IJlSB_lEEESH_SI_NS4_8TiledMMAINS4_8MMA_AtomIJNS4_20SM100_MMA_F16BF16_SSISH_SH_fLi64ELi64ELNS4_4UMMA5MajorE0ELSN_0ELNSM_7ScaleInE0ELSO_0EEEEEENS4_6LayoutISC_NS5_IJNSA_ILi0EEESS_SS_EEEEENS5_IJNS4_10UnderscoreESV_SV_EEEEENS4_13SM90_TMA_LOADENS4_14ComposedLayoutINS4_7SwizzleILi2ELi4ELi3EEENS4_18smem_ptr_flag_bitsILi16EEENSR_INS5_IJNSA_ILi8EEESF_EEENS5_IJSF_SB_EEEEEEEvNS4_8identityESY_S18_vS19_EENS_8epilogue10collective18CollectiveEpilogueINS1B_23Sm100TmaWarpSpecializedILi3ELi2ELi16ELb1ELb0EEEJSG_NS5_IJNSR_ISE_SB_EENSR_ISF_SB_EEEEESH_SI_SH_SI_NS1B_6fusion15FusionCallbacksIS1F_NS1J_17LinearCombinationISH_fSH_fLNS_15FloatRoundStyleE2EEESG_S1I_JEEENS4_5SM1004TMEM4LOAD26SM100_TMEM_LOAD_16dp256b4xESY_S18_NS4_17SM75_U32x4_LDSM_NENS4_14SM90_TMA_STOREES18_NS4_17SM90_U32x4_STSM_NENS4_39AutoVectorizingCopyWithAssumedAlignmentILi128EEEEEEvvEEEEvNT_6ParamsE) ;  /* 0xffffff8802187950 */ /* 0x000fea0003c3ffff */
        .weak           $__internal_1_$__cuda_sm10x_tcgen05_guardrail_trap_phase_invalid_during_alloc
        .type           $__internal_1_$__cuda_sm10x_tcgen05_guardrail_trap_phase_invalid_during_alloc,@function
        .size           $__internal_1_$__cuda_sm10x_tcgen05_guardrail_trap_phase_invalid_during_alloc,($__internal_2_$__cuda_sm10x_tcgen05_guardrail_trap_unallocated_columns_being_dealloced - $__internal_1_$__cuda_sm10x_tcgen05_guardrail_trap_phase_invalid_during_alloc)
$__internal_1_$__cuda_sm10x_tcgen05_guardrail_trap_phase_invalid_during_alloc:
[----:B------:R-:W-:Y:S05]  /*77a0*/  BPT.TRAP 0x1 ;  /* 0x000000040000795c */ /* 0x000fea0000300000 */
[----:B------:R-:W-:-:S04]  /*77b0*/  MOV R3, 0x0 ;  /* 0x0000000000037802 */ /* 0x000fc80000000f00 */
[----:B------:R-:W-:Y:S05]  /*77c0*/  RET.REL.NODEC R2 `(_ZN7cutlass13device_kernelINS_4gemm6kernel13GemmUniversalIN4cute5tupleIJiiiiEEENS1_10collective13CollectiveMmaINS1_35MainloopSm100TmaUmmaWarpSpecializedILi5ELi2ELi4ENS5_IJNS4_1CILi1EEESB_SB_EEEEENS5_IJNSA_ILi64EEESE_NSA_ILi32EEEEEENS_10bfloat16_tENS5_IJlSB_lEEESH_SI_NS4_8TiledMMAINS4_8MMA_AtomIJNS4_20SM100_MMA_F16BF16_SSISH_SH_fLi64ELi64ELNS4_4UMMA5MajorE0ELSN_0ELNSM_7ScaleInE0ELSO_0EEEEEENS4_6LayoutISC_NS5_IJNSA_ILi0EEESS_SS_EEEEENS5_IJNS4_10UnderscoreESV_SV_EEEEENS4_13SM90_TMA_LOADENS4_14ComposedLayoutINS4_7SwizzleILi2ELi4ELi3EEENS4_18smem_ptr_flag_bitsILi16EEENSR_INS5_IJNSA_ILi8EEESF_EEENS5_IJSF_SB_EEEEEEEvNS4_8identityESY_S18_vS19_EENS_8epilogue10collective18CollectiveEpilogueINS1B_23Sm100TmaWarpSpecializedILi3ELi2ELi16ELb1ELb0EEEJSG_NS5_IJNSR_ISE_SB_EENSR_ISF_SB_EEEEESH_SI_SH_SI_NS1B_6fusion15FusionCallbacksIS1F_NS1J_17LinearCombinationISH_fSH_fLNS_15FloatRoundStyleE2EEESG_S1I_JEEENS4_5SM1004TMEM4LOAD26SM100_TMEM_LOAD_16dp256b4xESY_S18_NS4_17SM75_U32x4_LDSM_NENS4_14SM90_TMA_STOREES18_NS4_17SM90_U32x4_STSM_NENS4_39AutoVectorizingCopyWithAssumedAlignmentILi128EEEEEEvvEEEEvNT_6ParamsE) ;  /* 0xffffff88020c7950 */ /* 0x000fea0003c3ffff */
        .weak           $__internal_2_$__cuda_sm10x_tcgen05_guardrail_trap_unallocated_columns_being_dealloced
        .type           $__internal_2_$__cuda_sm10x_tcgen05_guardrail_trap_unallocated_columns_being_dealloced,@function
        .size           $__internal_2_$__cuda_sm10x_tcgen05_guardrail_trap_unallocated_columns_being_dealloced,(.L_x_157 - $__internal_2_$__cuda_sm10x_tcgen05_guardrail_trap_unallocated_columns_being_dealloced)
$__internal_2_$__cuda_sm10x_tcgen05_guardrail_trap_unallocated_columns_being_dealloced:
[----:B------:R-:W-:Y:S05]  /*77d0*/  BPT.TRAP 0x1 ;  /* 0x000000040000795c */ /* 0x000fea0000300000 */
[----:B------:R-:W-:-:S04]  /*77e0*/  HFMA2 R3, -RZ, RZ, 0, 0 ;  /* 0x00000000ff037431 */ /* 0x000fc800000001ff */
[----:B------:R-:W-:Y:S05]  /*77f0*/  RET.REL.NODEC R2 `(_ZN7cutlass13device_kernelINS_4gemm6kernel13GemmUniversalIN4cute5tupleIJiiiiEEENS1_10collective13CollectiveMmaINS1_35MainloopSm100TmaUmmaWarpSpecializedILi5ELi2ELi4ENS5_IJNS4_1CILi1EEESB_SB_EEEEENS5_IJNSA_ILi64EEESE_NSA_ILi32EEEEEENS_10bfloat16_tENS5_IJlSB_lEEESH_SI_NS4_8TiledMMAINS4_8MMA_AtomIJNS4_20SM100_MMA_F16BF16_SSISH_SH_fLi64ELi64ELNS4_4UMMA5MajorE0ELSN_0ELNSM_7ScaleInE0ELSO_0EEEEEENS4_6LayoutISC_NS5_IJNSA_ILi0EEESS_SS_EEEEENS5_IJNS4_10UnderscoreESV_SV_EEEEENS4_13SM90_TMA_LOADENS4_14ComposedLayoutINS4_7SwizzleILi2ELi4ELi3EEENS4_18smem_ptr_flag_bitsILi16EEENSR_INS5_IJNSA_ILi8EEESF_EEENS5_IJSF_SB_EEEEEEEvNS4_8identityESY_S18_vS19_EENS_8epilogue10collective18CollectiveEpilogueINS1B_23Sm100TmaWarpSpecializedILi3ELi2ELi16ELb1ELb0EEEJSG_NS5_IJNSR_ISE_SB_EENSR_ISF_SB_EEEEESH_SI_SH_SI_NS1B_6fusion15FusionCallbacksIS1F_NS1J_17LinearCombinationISH_fSH_fLNS_15FloatRoundStyleE2EEESG_S1I_JEEENS4_5SM1004TMEM4LOAD26SM100_TMEM_LOAD_16dp256b4xESY_S18_NS4_17SM75_U32x4_LDSM_NENS4_14SM90_TMA_STOREES18_NS4_17SM90_U32x4_STSM_NENS4_39AutoVectorizingCopyWithAssumedAlignmentILi128EEEEEEvvEEEEvNT_6ParamsE) ;  /* 0xffffff8802007950 */ /* 0x000fea0003c3ffff */
.L_x_156:
[----:B------:R-:W-:-:S00]  /*7800*/  BRA `(.L_x_156) ;  /* 0xfffffffc00fc7947 */ /* 0x000fc0000383ffff */
[----:B------:R-:W-:-:S00]  /*7810*/  NOP ;  /* 0x0000000000007918 */ /* 0x000fc00000000000 */
        /* <DEDUP_REMOVED lines=14> */
.L_x_157:


//--------------------- .nv.global.init           --------------------------
	.section	.nv.global.init,"aw",@progbits
.nv.global.init:
	.type		$str$27,@object
	.size		$str$27,($str$28 - $str$27)
$str$27:
        /*0000*/ 	.byte	0x28, 0x61, 0x64, 0x64, 0x72, 0x65, 0x73, 0x73, 0x20, 0x26, 0x20, 0x6d, 0x61, 0x73, 0x6b, 0x29
        /*0010*/ 	.byte	0x20, 0x3d, 0x3d, 0x20, 0x30, 0x00
	.type		$str$28,@object
	.size		$str$28,($str$26 - $str$28)
$str$28:
        /*0016*/ 	.byte	0x2f, 0x74, 0x6d, 0x70, 0x2f, 0x63, 0x75, 0x74, 0x6c, 0x61, 0x73, 0x73, 0x5f, 0x73, 0x77, 0x65
        /*0026*/ 	.byte	0x65, 0x70, 0x5f, 0x73, 0x72, 0x63, 0x2f, 0x69, 0x6e, 0x63, 0x6c, 0x75, 0x64, 0x65, 0x2f, 0x63
        /*0036*/ 	.byte	0x75, 0x74, 0x65, 0x2f, 0x70, 0x6f, 0x69, 0x6e, 0x74, 0x65, 0x72, 0x5f, 0x66, 0x6c, 0x61, 0x67
        /*0046*/ 	.byte	0x67, 0x65, 0x64, 0x2e, 0x68, 0x70, 0x70, 0x00
	.type		$str$26,@object
	.size		$str$26,($str$25 - $str$26)
$str$26:
        /*004e*/ 	.byte	0x2f, 0x74, 0x6d, 0x70, 0x2f, 0x63, 0x75, 0x74, 0x6c, 0x61, 0x73, 0x73, 0x5f, 0x73, 0x77, 0x65
        /*005e*/ 	.byte	0x65, 0x70, 0x5f, 0x73, 0x72, 0x63, 0x2f, 0x69, 0x6e, 0x63, 0x6c, 0x75, 0x64, 0x65, 0x2f, 0x63
        /*006e*/ 	.byte	0x75, 0x74, 0x65, 0x2f, 0x61, 0x74, 0x6f, 0x6d, 0x2f, 0x63, 0x6f, 0x70, 0x79, 0x5f, 0x74, 0x72
        /*007e*/ 	.byte	0x61, 0x69, 0x74, 0x73, 0x5f, 0x73, 0x6d, 0x31, 0x30, 0x30, 0x2e, 0x68, 0x70, 0x70, 0x00
	.type		$str$25,@object
	.size		$str$25,(__unnamed_1 - $str$25)
$str$25:
        /*008d*/ 	.byte	0x28, 0x28, 0x75, 0x69, 0x6e, 0x74, 0x33, 0x32, 0x5f, 0x74, 0x28, 0x74, 0x68, 0x72, 0x65, 0x61
        /*009d*/ 	.byte	0x64, 0x49, 0x64, 0x78, 0x2e, 0x78, 0x29, 0x20, 0x2f, 0x20, 0x33, 0x32, 0x29, 0x20, 0x25, 0x20
        /*00ad*/ 	.byte	0x34, 0x29, 0x20, 0x3d, 0x3d, 0x20, 0x28, 0x28, 0x28, 0x74, 0x6d, 0x65, 0x6d, 0x5f, 0x61, 0x64
        /*00bd*/ 	.byte	0x64, 0x72, 0x20, 0x3e, 0x3e, 0x20, 0x31, 0x36, 0x29, 0x20, 0x2f, 0x20, 0x33, 0x32, 0x29, 0x20
        /*00cd*/ 	.byte	0x25, 0x20, 0x34, 0x29, 0x00
	.type		__unnamed_1,@object
	.size		__unnamed_1,(__unnamed_2 - __unnamed_1)
__unnamed_1:
        /*00d2*/ 	.byte	0x61, 0x75, 0x74, 0x6f, 0x20, 0x63, 0x75, 0x74, 0x65, 0x3a, 0x3a, 0x61, 0x73, 0x5f, 0x70, 0x6f
        /* <DEDUP_REMOVED lines=24> */
        /*0262*/ 	.byte	0x30, 0x34, 0x38, 0x3e, 0x3e, 0x3e, 0x3e, 0x5d, 0x00
	.type		__unnamed_2,@object
	.size		__unnamed_2,(.L_2 - __unnamed_2)
__unnamed_2:
        /* <DEDUP_REMOVED lines=45> */
        /*053b*/ 	.byte	0x3e, 0x3e, 0x3e, 0x5d, 0x00
.L_2:


//--------------------- .nv.shared._ZN7cutlass13device_kernelINS_4gemm6kernel13GemmUniversalIN4cute5tupleIJiiiiEEENS1_10collective13CollectiveMmaINS1_35MainloopSm100TmaUmmaWarpSpecializedILi5ELi2ELi4ENS5_IJNS4_1CILi1EEESB_SB_EEEEENS5_IJNSA_ILi64EEESE_NSA_ILi32EEEEEENS_10bfloat16_tENS5_IJlSB_lEEESH_SI_NS4_8TiledMMAINS4_8MMA_AtomIJNS4_20SM100_MMA_F16BF16_SSISH_SH_fLi64ELi64ELNS4_4UMMA5MajorE0ELSN_0ELNSM_7ScaleInE0ELSO_0EEEEEENS4_6LayoutISC_NS5_IJNSA_ILi0EEESS_SS_EEEEENS5_IJNS4_10UnderscoreESV_SV_EEEEENS4_13SM90_TMA_LOADENS4_14ComposedLayoutINS4_7SwizzleILi2ELi4ELi3EEENS4_18smem_ptr_flag_bitsILi16EEENSR_INS5_IJNSA_ILi8EEESF_EEENS5_IJSF_SB_EEEEEEEvNS4_8identityESY_S18_vS19_EENS_8epilogue10collective18CollectiveEpilogueINS1B_23Sm100TmaWarpSpecializedILi3ELi2ELi16ELb1ELb0EEEJSG_NS5_IJNSR_ISE_SB_EENSR_ISF_SB_EEEEESH_SI_SH_SI_NS1B_6fusion15FusionCallbacksIS1F_NS1J_17LinearCombinationISH_fSH_fLNS_15FloatRoundStyleE2EEESG_S1I_JEEENS4_5SM1004TMEM4LOAD26SM100_TMEM_LOAD_16dp256b4xESY_S18_NS4_17SM75_U32x4_LDSM_NENS4_14SM90_TMA_STOREES18_NS4_17SM90_U32x4_STSM_NENS4_39AutoVectorizingCopyWithAssumedAlignmentILi128EEEEEEvvEEEEvNT_6ParamsE --------------------------
	.section	.nv.shared._ZN7cutlass13device_kernelINS_4gemm6kernel13GemmUniversalIN4cute5tupleIJiiiiEEENS1_10collective13CollectiveMmaINS1_35MainloopSm100TmaUmmaWarpSpecializedILi5ELi2ELi4ENS5_IJNS4_1CILi1EEESB_SB_EEEEENS5_IJNSA_ILi64EEESE_NSA_ILi32EEEEEENS_10bfloat16_tENS5_IJlSB_lEEESH_SI_NS4_8TiledMMAINS4_8MMA_AtomIJNS4_20SM100_MMA_F16BF16_SSISH_SH_fLi64ELi64ELNS4_4UMMA5MajorE0ELSN_0ELNSM_7ScaleInE0ELSO_0EEEEEENS4_6LayoutISC_NS5_IJNSA_ILi0EEESS_SS_EEEEENS5_IJNS4_10UnderscoreESV_SV_EEEEENS4_13SM90_TMA_LOADENS4_14ComposedLayoutINS4_7SwizzleILi2ELi4ELi3EEENS4_18smem_ptr_flag_bitsILi16EEENSR_INS5_IJNSA_ILi8EEESF_EEENS5_IJSF_SB_EEEEEEEvNS4_8identityESY_S18_vS19_EENS_8epilogue10collective18CollectiveEpilogueINS1B_23Sm100TmaWarpSpecializedILi3ELi2ELi16ELb1ELb0EEEJSG_NS5_IJNSR_ISE_SB_EENSR_ISF_SB_EEEEESH_SI_SH_SI_NS1B_6fusion15FusionCallbacksIS1F_NS1J_17LinearCombinationISH_fSH_fLNS_15FloatRoundStyleE2EEESG_S1I_JEEENS4_5SM1004TMEM4LOAD26SM100_TMEM_LOAD_16dp256b4xESY_S18_NS4_17SM75_U32x4_LDSM_NENS4_14SM90_TMA_STOREES18_NS4_17SM90_U32x4_STSM_NENS4_39AutoVectorizingCopyWithAssumedAlignmentILi128EEEEEEvvEEEEvNT_6ParamsE,"aw",@nobits
	.sectionflags	@""
	.align	16
	.zero		1024


//--------------------- .nv.shared.reserved.0     --------------------------
	.section	.nv.shared.reserved.0,"aw",@nobits
	.weak		__nv_reservedSMEM_offset_0_alias
	.size		__nv_reservedSMEM_offset_0_alias, 0, 64
	.other		__nv_reservedSMEM_offset_0_alias,@"STO_CUDA_RESERVED_SHARED STV_DEFAULT"
__nv_reservedSMEM_offset_0_alias:
	.zero		0
.nv.shared.reserved.0:
	.zero		64
	.weak		__nv_reservedSMEM_tcgen05_partition
	.type		__nv_reservedSMEM_tcgen05_partition,@object
	.size		__nv_reservedSMEM_tcgen05_partition,(.L_0 - __nv_reservedSMEM_tcgen05_partition)
__nv_reservedSMEM_tcgen05_partition:
	.zero		32
.L_0:


//--------------------- .nv.global                --------------------------
	.section	.nv.global,"aw",@nobits
.nv.global:
	.type		_ZN39_INTERNAL_ba967b4b_4_k_cu_5e1f652f_67594cute1_E,@object
	.size		_ZN39_INTERNAL_ba967b4b_4_k_cu_5e1f652f_67594cute1_E,(_ZN39_INTERNAL_ba967b4b_4_k_cu_5e1f652f_67594cuda3std3__45__cpo6cbeginE - _ZN39_INTERNAL_ba967b4b_4_k_cu_5e1f652f_67594cute1_E)
_ZN39_INTERNAL_ba967b4b_4_k_cu_5e1f652f_67594cute1_E:
	.zero		1
	.type		_ZN39_INTERNAL_ba967b4b_4_k_cu_5e1f652f_67594cuda3std3__45__cpo6cbeginE,@object
	.size		_ZN39_INTERNAL_ba967b4b_4_k_cu_5e1f652f_67594cuda3std3__45__cpo6cbeginE,(_ZN39_INTERNAL_ba967b4b_4_k_cu_5e1f652f_67594cuda3std3__48in_placeE - _ZN39_INTERNAL_ba967b4b_4_k_cu_5e1f652f_67594cuda3std3__45__cpo6cbeginE)
_ZN39_INTERNAL_ba967b4b_4_k_cu_5e1f652f_67594cuda3std3__45__cpo6cbeginE:
	.zero		1
	.type		_ZN39_INTERNAL_ba967b4b_4_k_cu_5e1f652f_67594cuda3std3__48in_placeE,@object
	.size		_ZN39_INTERNAL_ba967b4b_4_k_cu_5e1f652f_67594cuda3std3__48in_placeE,(_ZN39_INTERNAL_ba967b4b_4_k_cu_5e1f652f_67594cuda3std6ranges3__45__cpo9iter_moveE - _ZN39_INTERNAL_ba967b4b_4_k_cu_5e1f652f_67594cuda3std3__48in_placeE)
_ZN39_INTERNAL_ba967b4b_4_k_cu_5e1f652f_67594cuda3std3__48in_placeE:
	.zero		1
	.type		_ZN39_INTERNAL_ba967b4b_4_k_cu_5e1f652f_67594cuda3std6ranges3__45__cpo9iter_moveE,@object
	.size		_ZN39_INTERNAL_ba967b4b_4_k_cu_5e1f652f_67594cuda3std6ranges3__45__cpo9iter_moveE,(_ZN39_INTERNAL_ba967b4b_4_k_cu_5e1f652f_67594cuda3std3__45__cpo5beginE - _ZN39_INTERNAL_ba967b4b_4_k_cu_5e1f652f_67594cuda3std6ranges3__45__cpo9iter_moveE)
_ZN39_INTERNAL_ba967b4b_4_k_cu_5e1f652f_67594cuda3std6ranges3__45__cpo9iter_moveE:
	.zero		1
	.type		_ZN39_INTERNAL_ba967b4b_4_k_cu_5e1f652f_67594cuda3std3__45__cpo5beginE,@object
	.size		_ZN39_INTERNAL_ba967b4b_4_k_cu_5e1f652f_67594cuda3std3__45__cpo5beginE,(_ZN39_INTERNAL_ba967b4b_4_k_cu_5e1f652f_67594cuda3std3__441_GLOBAL__N__ba967b4b_4_k_cu_5e1f652f_67596ignoreE - _ZN39_INTERNAL_ba967b4b_4_k_cu_5e1f652f_67594cuda3std3__45__cpo5beginE)
_ZN39_INTERNAL_ba967b4b_4_k_cu_5e1f652f_67594cuda3std3__45__cpo5beginE:
	.zero		1
	.type		_ZN39_INTERNAL_ba967b4b_4_k_cu_5e1f652f_67594cuda3std3__441_GLOBAL__N__ba967b4b_4_k_cu_5e1f652f_67596ignoreE,@object
	.size		_ZN39_INTERNAL_ba967b4b_4_k_cu_5e1f652f_67594cuda3std3__441_GLOBAL__N__ba967b4b_4_k_cu_5e1f652f_67596ignoreE,(_ZN39_INTERNAL_ba967b4b_4_k_cu_5e1f652f_67594cute7productE - _ZN39_INTERNAL_ba967b4b_4_k_cu_5e1f652f_67594cuda3std3__441_GLOBAL__N__ba967b4b_4_k_cu_5e1f652f_67596ignoreE)
_ZN39_INTERNAL_ba967b4b_4_k_cu_5e1f652f_67594cuda3std3__441_GLOBAL__N__ba967b4b_4_k_cu_5e1f652f_67596ignoreE:
	.zero		1
	.type		_ZN39_INTERNAL_ba967b4b_4_k_cu_5e1f652f_67594cute7productE,@object
	.size		_ZN39_INTERNAL_ba967b4b_4_k_cu_5e1f652f_67594cute7productE,(_ZN39_INTERNAL_ba967b4b_4_k_cu_5e1f652f_67594cuda3std3__45__cpo3endE - _ZN39_INTERNAL_ba967b4b_4_k_cu_5e1f652f_67594cute7productE)
_ZN39_INTERNAL_ba967b4b_4_k_cu_5e1f652f_67594cute7productE:
	.zero		1
	.type		_ZN39_INTERNAL_ba967b4b_4_k_cu_5e1f652f_67594cuda3std3__45__cpo3endE,@object
	.size		_ZN39_INTERNAL_ba967b4b_4_k_cu_5e1f652f_67594cuda3std3__45__cpo3endE,(_ZN39_INTERNAL_ba967b4b_4_k_cu_5e1f652f_67594cuda3std3__419piecewise_constructE - _ZN39_INTERNAL_ba967b4b_4_k_cu_5e1f652f_67594cuda3std3__45__cpo3endE)
_ZN39_INTERNAL_ba967b4b_4_k_cu_5e1f652f_67594cuda3std3__45__cpo3endE:
	.zero		1
	.type		_ZN39_INTERNAL_ba967b4b_4_k_cu_5e1f652f_67594cuda3std3__419piecewise_constructE,@object
	.size		_ZN39_INTERNAL_ba967b4b_4_k_cu_5e1f652f_67594cuda3std3__419piecewise_constructE,(_ZN39_INTERNAL_ba967b4b_4_k_cu_5e1f652f_67594cuda3std3__45__cpo4cendE - _ZN39_INTERNAL_ba967b4b_4_k_cu_5e1f652f_67594cuda3std3__419piecewise_constructE)
_ZN39_INTERNAL_ba967b4b_4_k_cu_5e1f652f_67594cuda3std3__419piecewise_constructE:
	.zero		1
	.type		_ZN39_INTERNAL_ba967b4b_4_k_cu_5e1f652f_67594cuda3std3__45__cpo4cendE,@object
	.size		_ZN39_INTERNAL_ba967b4b_4_k_cu_5e1f652f_67594cuda3std3__45__cpo4cendE,(_ZN39_INTERNAL_ba967b4b_4_k_cu_5e1f652f_67594cuda3std6ranges3__45__cpo4swapE - _ZN39_INTERNAL_ba967b4b_4_k_cu_5e1f652f_67594cuda3std3__45__cpo4cendE)
_ZN39_INTERNAL_ba967b4b_4_k_cu_5e1f652f_67594cuda3std3__45__cpo4cendE:
	.zero		1
	.type		_ZN39_INTERNAL_ba967b4b_4_k_cu_5e1f652f_67594cuda3std6ranges3__45__cpo4swapE,@object
	.size		_ZN39_INTERNAL_ba967b4b_4_k_cu_5e1f652f_67594cuda3std6ranges3__45__cpo4swapE,(.L_10 - _ZN39_INTERNAL_ba967b4b_4_k_cu_5e1f652f_67594cuda3std6ranges3__45__cpo4swapE)
_ZN39_INTERNAL_ba967b4b_4_k_cu_5e1f652f_67594cuda3std6ranges3__45__cpo4swapE:
	.zero		1
.L_10:


//--------------------- .nv.constant0._ZN7cutlass13device_kernelINS_4gemm6kernel13GemmUniversalIN4cute5tupleIJiiiiEEENS1_10collective13CollectiveMmaINS1_35MainloopSm100TmaUmmaWarpSpecializedILi5ELi2ELi4ENS5_IJNS4_1CILi1EEESB_SB_EEEEENS5_IJNSA_ILi64EEESE_NSA_ILi32EEEEEENS_10bfloat16_tENS5_IJlSB_lEEESH_SI_NS4_8TiledMMAINS4_8MMA_AtomIJNS4_20SM100_MMA_F16BF16_SSISH_SH_fLi64ELi64ELNS4_4UMMA5MajorE0ELSN_0ELNSM_7ScaleInE0ELSO_0EEEEEENS4_6LayoutISC_NS5_IJNSA_ILi0EEESS_SS_EEEEENS5_IJNS4_10UnderscoreESV_SV_EEEEENS4_13SM90_TMA_LOADENS4_14ComposedLayoutINS4_7SwizzleILi2ELi4ELi3EEENS4_18smem_ptr_flag_bitsILi16EEENSR_INS5_IJNSA_ILi8EEESF_EEENS5_IJSF_SB_EEEEEEEvNS4_8identityESY_S18_vS19_EENS_8epilogue10collective18CollectiveEpilogueINS1B_23Sm100TmaWarpSpecializedILi3ELi2ELi16ELb1ELb0EEEJSG_NS5_IJNSR_ISE_SB_EENSR_ISF_SB_EEEEESH_SI_SH_SI_NS1B_6fusion15FusionCallbacksIS1F_NS1J_17LinearCombinationISH_fSH_fLNS_15FloatRoundStyleE2EEESG_S1I_JEEENS4_5SM1004TMEM4LOAD26SM100_TMEM_LOAD_16dp256b4xESY_S18_NS4_17SM75_U32x4_LDSM_NENS4_14SM90_TMA_STOREES18_NS4_17SM90_U32x4_STSM_NENS4_39AutoVectorizingCopyWithAssumedAlignmentILi128EEEEEEvvEEEEvNT_6ParamsE --------------------------
	.section	.nv.constant0._ZN7cutlass13device_kernelINS_4gemm6kernel13GemmUniversalIN4cute5tupleIJiiiiEEENS1_10collective13CollectiveMmaINS1_35MainloopSm100TmaUmmaWarpSpecializedILi5ELi2ELi4ENS5_IJNS4_1CILi1EEESB_SB_EEEEENS5_IJNSA_ILi64EEESE_NSA_ILi32EEEEEENS_10bfloat16_tENS5_IJlSB_lEEESH_SI_NS4_8TiledMMAINS4_8MMA_AtomIJNS4_20SM100_MMA_F16BF16_SSISH_SH_fLi64ELi64ELNS4_4UMMA5MajorE0ELSN_0ELNSM_7ScaleInE0ELSO_0EEEEEENS4_6LayoutISC_NS5_IJNSA_ILi0EEESS_SS_EEEEENS5_IJNS4_10UnderscoreESV_SV_EEEEENS4_13SM90_TMA_LOADENS4_14ComposedLayoutINS4_7SwizzleILi2ELi4ELi3EEENS4_18smem_ptr_flag_bitsILi16EEENSR_INS5_IJNSA_ILi8EEESF_EEENS5_IJSF_SB_EEEEEEEvNS4_8identityESY_S18_vS19_EENS_8epilogue10collective18CollectiveEpilogueINS1B_23Sm100TmaWarpSpecializedILi3ELi2ELi16ELb1ELb0EEEJSG_NS5_IJNSR_ISE_SB_EENSR_ISF_SB_EEEEESH_SI_SH_SI_NS1B_6fusion15FusionCallbacksIS1F_NS1J_17LinearCombinationISH_fSH_fLNS_15FloatRoundStyleE2EEESG_S1I_JEEENS4_5SM1004TMEM4LOAD26SM100_TMEM_LOAD_16dp256b4xESY_S18_NS4_17SM75_U32x4_LDSM_NENS4_14SM90_TMA_STOREES18_NS4_17SM90_U32x4_STSM_NENS4_39AutoVectorizingCopyWithAssumedAlignmentILi128EEEEEEvvEEEEvNT_6ParamsE,"a",@progbits
	.sectionflags	@""
	.align	4
.nv.constant0._ZN7cutlass13device_kernelINS_4gemm6kernel13GemmUniversalIN4cute5tupleIJiiiiEEENS1_10collective13CollectiveMmaINS1_35MainloopSm100TmaUmmaWarpSpecializedILi5ELi2ELi4ENS5_IJNS4_1CILi1EEESB_SB_EEEEENS5_IJNSA_ILi64EEESE_NSA_ILi32EEEEEENS_10bfloat16_tENS5_IJlSB_lEEESH_SI_NS4_8TiledMMAINS4_8MMA_AtomIJNS4_20SM100_MMA_F16BF16_SSISH_SH_fLi64ELi64ELNS4_4UMMA5MajorE0ELSN_0ELNSM_7ScaleInE0ELSO_0EEEEEENS4_6LayoutISC_NS5_IJNSA_ILi0EEESS_SS_EEEEENS5_IJNS4_10UnderscoreESV_SV_EEEEENS4_13SM90_TMA_LOADENS4_14ComposedLayoutINS4_7SwizzleILi2ELi4ELi3EEENS4_18smem_ptr_flag_bitsILi16EEENSR_INS5_IJNSA_ILi8EEESF_EEENS5_IJSF_SB_EEEEEEEvNS4_8identityESY_S18_vS19_EENS_8epilogue10collective18CollectiveEpilogueINS1B_23Sm100TmaWarpSpecializedILi3ELi2ELi16ELb1ELb0EEEJSG_NS5_IJNSR_ISE_SB_EENSR_ISF_SB_EEEEESH_SI_SH_SI_NS1B_6fusion15FusionCallbacksIS1F_NS1J_17LinearCombinationISH_fSH_fLNS_15FloatRoundStyleE2EEESG_S1I_JEEENS4_5SM1004TMEM4LOAD26SM100_TMEM_LOAD_16dp256b4xESY_S18_NS4_17SM75_U32x4_LDSM_NENS4_14SM90_TMA_STOREES18_NS4_17SM90_U32x4_STSM_NENS4_39AutoVectorizingCopyWithAssumedAlignmentILi128EEEEEEvvEEEEvNT_6ParamsE:
	.zero		2944


//--------------------- SYMBOLS --------------------------

	.type		.nv.reservedSmem.offset0,@object
	.size		.nv.reservedSmem.offset0,0x4
	.type		.nv.reservedSmem.cap,@object
	.size		.nv.reservedSmem.cap,0x4
	.type		__assertfail,@function
